//
// Generated by NVIDIA NVVM Compiler
//
// Compiler Build ID: CL-36424714
// Cuda compilation tools, release 13.0, V13.0.88
// Based on NVVM 20.0.0
//

.version 9.0
.target sm_100
.address_size 64

	// .globl	_Z23halation_extract_kernelPKfPfiifff

.visible .entry _Z23halation_extract_kernelPKfPfiifff(
	.param .u64 .ptr .align 1 _Z23halation_extract_kernelPKfPfiifff_param_0,
	.param .u64 .ptr .align 1 _Z23halation_extract_kernelPKfPfiifff_param_1,
	.param .u32 _Z23halation_extract_kernelPKfPfiifff_param_2,
	.param .u32 _Z23halation_extract_kernelPKfPfiifff_param_3,
	.param .f32 _Z23halation_extract_kernelPKfPfiifff_param_4,
	.param .f32 _Z23halation_extract_kernelPKfPfiifff_param_5,
	.param .f32 _Z23halation_extract_kernelPKfPfiifff_param_6
)
{
	.reg .pred 	%p<47>;
	.reg .b32 	%r<55>;
	.reg .b32 	%f<185>;
	.reg .b64 	%rd<11>;

	ld.param.u64 	%rd2, [_Z23halation_extract_kernelPKfPfiifff_param_0];
	ld.param.u64 	%rd3, [_Z23halation_extract_kernelPKfPfiifff_param_1];
	ld.param.u32 	%r20, [_Z23halation_extract_kernelPKfPfiifff_param_2];
	ld.param.u32 	%r21, [_Z23halation_extract_kernelPKfPfiifff_param_3];
	ld.param.f32 	%f46, [_Z23halation_extract_kernelPKfPfiifff_param_4];
	ld.param.f32 	%f47, [_Z23halation_extract_kernelPKfPfiifff_param_5];
	ld.param.f32 	%f48, [_Z23halation_extract_kernelPKfPfiifff_param_6];
	cvta.to.global.u64 	%rd1, %rd3;
	mov.u32 	%r23, %ctaid.x;
	mov.u32 	%r24, %ntid.x;
	mov.u32 	%r25, %tid.x;
	mad.lo.s32 	%r1, %r23, %r24, %r25;
	mov.u32 	%r26, %ctaid.y;
	mov.u32 	%r27, %ntid.y;
	mov.u32 	%r28, %tid.y;
	mad.lo.s32 	%r29, %r26, %r27, %r28;
	setp.ge.s32 	%p1, %r1, %r20;
	setp.ge.s32 	%p2, %r29, %r21;
	or.pred  	%p3, %p1, %p2;
	@%p3 bra 	$L__BB0_38;
	cvta.to.global.u64 	%rd4, %rd2;
	mad.lo.s32 	%r30, %r20, %r29, %r1;
	shl.b32 	%r3, %r30, 2;
	mul.wide.s32 	%rd5, %r3, 4;
	add.s64 	%rd6, %rd4, %rd5;
	ld.global.f32 	%f49, [%rd6];
	ld.global.f32 	%f50, [%rd6+4];
	ld.global.f32 	%f51, [%rd6+8];
	ld.global.f32 	%f1, [%rd6+12];
	mul.f32 	%f52, %f50, 0f3F371759;
	fma.rn.f32 	%f53, %f49, 0f3E59B3D0, %f52;
	fma.rn.f32 	%f2, %f51, 0f3D93DD98, %f53;
	setp.leu.f32 	%p4, %f2, %f46;
	@%p4 bra 	$L__BB0_37;
	abs.f32 	%f177, %f47;
	setp.lt.f32 	%p5, %f177, 0f43B40000;
	@%p5 bra 	$L__BB0_13;
	setp.gtu.f32 	%p6, %f177, 0f4F340000;
	@%p6 bra 	$L__BB0_10;
	mov.f32 	%f54, 0f43B40000;
	div.approx.f32 	%f55, %f177, %f54;
	cvt.rzi.f32.f32 	%f175, %f55;
	fma.rn.f32 	%f5, %f175, 0fC3B40000, %f177;
	mov.b32 	%r4, %f5;
	setp.lt.u32 	%p7, %r4, 1135869952;
	@%p7 bra 	$L__BB0_9;
	setp.lt.u32 	%p8, %r4, -2147483647;
	@%p8 bra 	$L__BB0_7;
	add.f32 	%f59, %f175, 0fBF800000;
	setp.lt.f32 	%p11, %f5, 0fC3B40000;
	add.f32 	%f60, %f59, 0fBF800000;
	selp.f32 	%f175, %f60, %f59, %p11;
	bra.uni 	$L__BB0_9;
$L__BB0_7:
	add.f32 	%f175, %f175, 0f3F800000;
	setp.ltu.f32 	%p9, %f5, 0f44340000;
	@%p9 bra 	$L__BB0_9;
	add.f32 	%f56, %f175, 0f3F800000;
	fma.rn.f32 	%f57, 0f43B40000, 0fC0400000, %f5;
	setp.ge.f32 	%p10, %f57, 0f00000000;
	add.f32 	%f58, %f56, 0f3F800000;
	selp.f32 	%f175, %f58, %f56, %p10;
$L__BB0_9:
	fma.rn.f32 	%f177, %f175, 0fC3B40000, %f177;
	bra.uni 	$L__BB0_13;
$L__BB0_10:
	mov.b32 	%r5, %f177;
	and.b32  	%r32, %r5, 8388607;
	or.b32  	%r51, %r32, 1065353216;
	mov.b32 	%f176, %r51;
	and.b32  	%r33, %r5, -8388608;
	add.s32 	%r52, %r33, -1132462080;
	setp.eq.s32 	%p12, %r52, 0;
	@%p12 bra 	$L__BB0_12;
$L__BB0_11:
	min.u32 	%r34, %r52, 192937984;
	add.s32 	%r35, %r51, %r34;
	mov.b32 	%f61, %r35;
	mul.f32 	%f62, %f61, 0f3F360B61;
	fma.rn.f32 	%f63, %f62, 0fBFB40000, %f61;
	fma.rn.f32 	%f64, %f63, 0f3F360B61, %f62;
	fma.rn.f32 	%f65, %f64, 0fBFB40000, %f61;
	mov.f32 	%f66, 0f3F360B61;
	fma.rz.f32 	%f67, %f65, %f66, %f64;
	cvt.rzi.f32.f32 	%f68, %f67;
	fma.rn.f32 	%f176, %f68, 0fBFB40000, %f61;
	sub.s32 	%r52, %r52, %r34;
	mov.b32 	%r51, %f176;
	setp.ne.s32 	%p13, %r52, 0;
	setp.ne.s32 	%p14, %r51, 0;
	and.pred  	%p15, %p13, %p14;
	@%p15 bra 	$L__BB0_11;
$L__BB0_12:
	setp.gt.u32 	%p16, %r5, 2139095039;
	selp.f32 	%f70, 0f7FFFFFFF, 0f4F000000, %p16;
	mul.f32 	%f71, %f176, 0f34000000;
	mul.f32 	%f177, %f70, %f71;
$L__BB0_13:
	abs.f32 	%f72, %f177;
	setp.nan.f32 	%p17, %f72, %f72;
	copysign.f32 	%f73, %f47, %f177;
	selp.f32 	%f74, %f177, %f73, %p17;
	setp.lt.f32 	%p18, %f74, 0f00000000;
	add.f32 	%f75, %f74, 0f43B40000;
	selp.f32 	%f76, %f75, %f74, %p18;
	div.rn.f32 	%f16, %f76, 0f43B40000;
	mul.f32 	%f17, %f16, 0f40C00000;
	abs.f32 	%f180, %f17;
	setp.lt.f32 	%p19, %f180, 0f40000000;
	@%p19 bra 	$L__BB0_24;
	setp.gtu.f32 	%p20, %f180, 0f4B800000;
	@%p20 bra 	$L__BB0_21;
	mov.f32 	%f77, 0f40000000;
	div.approx.f32 	%f78, %f180, %f77;
	cvt.rzi.f32.f32 	%f178, %f78;
	fma.rn.f32 	%f20, %f178, 0fC0000000, %f180;
	mov.b32 	%r12, %f20;
	setp.lt.u32 	%p21, %r12, 1073741824;
	@%p21 bra 	$L__BB0_20;
	setp.lt.u32 	%p22, %r12, -2147483647;
	@%p22 bra 	$L__BB0_18;
	add.f32 	%f82, %f178, 0fBF800000;
	setp.lt.f32 	%p25, %f20, 0fC0000000;
	add.f32 	%f83, %f82, 0fBF800000;
	selp.f32 	%f178, %f83, %f82, %p25;
	bra.uni 	$L__BB0_20;
$L__BB0_18:
	add.f32 	%f178, %f178, 0f3F800000;
	setp.ltu.f32 	%p23, %f20, 0f40800000;
	@%p23 bra 	$L__BB0_20;
	add.f32 	%f79, %f178, 0f3F800000;
	fma.rn.f32 	%f80, 0f40000000, 0fC0400000, %f20;
	setp.ge.f32 	%p24, %f80, 0f00000000;
	add.f32 	%f81, %f79, 0f3F800000;
	selp.f32 	%f178, %f81, %f79, %p24;
$L__BB0_20:
	fma.rn.f32 	%f180, %f178, 0fC0000000, %f180;
	bra.uni 	$L__BB0_24;
$L__BB0_21:
	mov.b32 	%r13, %f180;
	and.b32  	%r36, %r13, 8388607;
	or.b32  	%r53, %r36, 1065353216;
	mov.b32 	%f179, %r53;
	and.b32  	%r37, %r13, -8388608;
	add.s32 	%r54, %r37, -1073741824;
	setp.eq.s32 	%p26, %r54, 0;
	@%p26 bra 	$L__BB0_23;
$L__BB0_22:
	min.u32 	%r38, %r54, 192937984;
	add.s32 	%r39, %r53, %r38;
	mov.b32 	%f84, %r39;
	sub.f32 	%f85, %f84, %f84;
	add.f32 	%f86, %f85, %f84;
	sub.f32 	%f87, %f84, %f86;
	mov.f32 	%f88, 0f3F800000;
	fma.rz.f32 	%f89, %f87, %f88, %f86;
	cvt.rzi.f32.f32 	%f90, %f89;
	sub.f32 	%f179, %f84, %f90;
	sub.s32 	%r54, %r54, %r38;
	mov.b32 	%r53, %f179;
	setp.ne.s32 	%p27, %r54, 0;
	setp.ne.s32 	%p28, %r53, 0;
	and.pred  	%p29, %p27, %p28;
	@%p29 bra 	$L__BB0_22;
$L__BB0_23:
	setp.gt.u32 	%p30, %r13, 2139095039;
	selp.f32 	%f92, 0f7FFFFFFF, 0f4B800000, %p30;
	mul.f32 	%f93, %f179, 0f34000000;
	mul.f32 	%f180, %f92, %f93;
$L__BB0_24:
	abs.f32 	%f95, %f180;
	setp.nan.f32 	%p31, %f95, %f95;
	copysign.f32 	%f96, %f17, %f180;
	selp.f32 	%f97, %f180, %f96, %p31;
	add.f32 	%f98, %f97, 0fBF800000;
	abs.f32 	%f99, %f98;
	mov.f32 	%f100, 0f3F800000;
	sub.f32 	%f101, %f100, %f99;
	mul.f32 	%f31, %f48, %f101;
	setp.lt.f32 	%p32, %f16, 0f3E2AAAAB;
	mov.f32 	%f183, 0f00000000;
	mov.f32 	%f181, %f48;
	mov.f32 	%f182, %f31;
	@%p32 bra 	$L__BB0_29;
	setp.lt.f32 	%p33, %f16, 0f3EAAAAAB;
	mov.f32 	%f173, 0f00000000;
	mov.f32 	%f181, %f31;
	mov.f32 	%f182, %f48;
	@%p33 bra 	$L__BB0_29;
	setp.lt.f32 	%p34, %f16, 0f3F000000;
	mov.f32 	%f181, %f173;
	mov.f32 	%f182, %f48;
	mov.f32 	%f183, %f31;
	@%p34 bra 	$L__BB0_29;
	setp.lt.f32 	%p35, %f16, 0f3F2AAAAB;
	mov.f32 	%f181, %f173;
	mov.f32 	%f182, %f31;
	mov.f32 	%f183, %f48;
	@%p35 bra 	$L__BB0_29;
	setp.lt.f32 	%p36, %f16, 0f3F555555;
	selp.f32 	%f181, %f31, %f48, %p36;
	selp.f32 	%f183, %f48, %f31, %p36;
	mov.f32 	%f182, 0f00000000;
$L__BB0_29:
	mul.f32 	%f107, %f48, 0f3F000000;
	mov.f32 	%f108, 0f3F000000;
	sub.f32 	%f109, %f108, %f107;
	add.f32 	%f37, %f109, %f181;
	add.f32 	%f38, %f109, %f182;
	add.f32 	%f39, %f109, %f183;
	sub.f32 	%f110, %f2, %f46;
	mov.f32 	%f184, 0f3F800000;
	sub.f32 	%f111, %f184, %f46;
	add.f32 	%f112, %f111, 0f3A83126F;
	div.rn.f32 	%f40, %f110, %f112;
	abs.f32 	%f41, %f40;
	setp.eq.f32 	%p37, %f40, 0f3F800000;
	@%p37 bra 	$L__BB0_36;
	setp.num.f32 	%p38, %f41, %f41;
	@%p38 bra 	$L__BB0_32;
	mov.f32 	%f169, 0f3F333333;
	add.rn.f32 	%f184, %f40, %f169;
	bra.uni 	$L__BB0_36;
$L__BB0_32:
	setp.neu.f32 	%p39, %f40, 0f00000000;
	setp.neu.f32 	%p40, %f41, 0f7F800000;
	and.pred  	%p41, %p39, %p40;
	@%p41 bra 	$L__BB0_34;
	add.f32 	%f168, %f40, %f40;
	mov.b32 	%r49, %f168;
	and.b32  	%r50, %r49, 2147483647;
	mov.b32 	%f184, %r50;
	bra.uni 	$L__BB0_36;
$L__BB0_34:
	setp.lt.f32 	%p42, %f41, 0f00800000;
	mul.f32 	%f113, %f41, 0f4B800000;
	selp.f32 	%f114, %f113, %f41, %p42;
	mov.b32 	%r40, %f114;
	add.s32 	%r41, %r40, -1060439283;
	and.b32  	%r42, %r41, -8388608;
	sub.s32 	%r43, %r40, %r42;
	mov.b32 	%f115, %r43;
	cvt.rn.f32.s32 	%f116, %r42;
	selp.f32 	%f117, 0fC1C00000, 0f00000000, %p42;
	fma.rn.f32 	%f118, %f116, 0f34000000, %f117;
	add.f32 	%f119, %f115, 0fBF800000;
	add.f32 	%f120, %f115, 0f3F800000;
	rcp.approx.ftz.f32 	%f121, %f120;
	add.f32 	%f122, %f119, %f119;
	mul.f32 	%f123, %f122, %f121;
	mul.f32 	%f124, %f123, %f123;
	neg.f32 	%f125, %f123;
	sub.f32 	%f126, %f119, %f123;
	add.f32 	%f127, %f126, %f126;
	fma.rn.f32 	%f128, %f125, %f119, %f127;
	mul.rn.f32 	%f129, %f121, %f128;
	fma.rn.f32 	%f130, %f124, 0f3A2C32E4, 0f3B52E7DB;
	fma.rn.f32 	%f131, %f130, %f124, 0f3C93BB73;
	fma.rn.f32 	%f132, %f131, %f124, 0f3DF6384F;
	mul.rn.f32 	%f133, %f132, %f124;
	fma.rn.f32 	%f134, %f123, 0f3FB8AA3B, %f118;
	mul.f32 	%f135, %f133, 0f40400000;
	sub.f32 	%f136, %f118, %f134;
	fma.rn.f32 	%f137, %f123, 0f3FB8AA3B, %f136;
	fma.rn.f32 	%f138, %f129, 0f3FB8AA3B, %f137;
	fma.rn.f32 	%f139, %f123, 0f32A55E34, %f138;
	fma.rn.f32 	%f140, %f135, %f129, %f139;
	fma.rn.f32 	%f141, %f133, %f123, %f140;
	add.rn.f32 	%f142, %f134, %f141;
	mov.f32 	%f143, 0f3F333333;
	mul.rn.f32 	%f144, %f142, %f143;
	cvt.rni.f32.f32 	%f145, %f144;
	sub.f32 	%f146, %f144, %f145;
	neg.f32 	%f147, %f144;
	fma.rn.f32 	%f148, %f142, 0f3F333333, %f147;
	neg.f32 	%f149, %f134;
	add.rn.f32 	%f150, %f142, %f149;
	neg.f32 	%f151, %f150;
	add.rn.f32 	%f152, %f141, %f151;
	fma.rn.f32 	%f153, %f152, 0f3F333333, %f148;
	add.f32 	%f154, %f146, %f153;
	setp.gt.f32 	%p43, %f145, 0f00000000;
	selp.b32 	%r44, 0, -2097152000, %p43;
	setp.geu.f32 	%p44, %f40, 0f00000000;
	setp.lt.f32 	%p45, %f144, 0f00000000;
	selp.f32 	%f155, 0f00000000, 0f7F800000, %p45;
	abs.f32 	%f156, %f144;
	setp.gt.f32 	%p46, %f156, 0f43180000;
	cvt.rzi.s32.f32 	%r45, %f145;
	shl.b32 	%r46, %r45, 23;
	sub.s32 	%r47, %r46, %r44;
	mov.b32 	%f157, %r47;
	add.s32 	%r48, %r44, 2130706432;
	mov.b32 	%f158, %r48;
	fma.rn.f32 	%f159, %f154, 0f391FCB8E, 0f3AAF85ED;
	fma.rn.f32 	%f160, %f159, %f154, 0f3C1D9856;
	fma.rn.f32 	%f161, %f160, %f154, 0f3D6357BB;
	fma.rn.f32 	%f162, %f161, %f154, 0f3E75FDEC;
	fma.rn.f32 	%f163, %f162, %f154, 0f3F317218;
	fma.rn.f32 	%f164, %f163, %f154, 0f3F800000;
	mul.f32 	%f165, %f164, %f158;
	mul.f32 	%f166, %f165, %f157;
	selp.f32 	%f184, %f155, %f166, %p46;
	@%p44 bra 	$L__BB0_36;
	mov.f32 	%f184, 0f7FFFFFFF;
$L__BB0_36:
	mul.f32 	%f170, %f37, %f184;
	add.s64 	%rd10, %rd1, %rd5;
	st.global.f32 	[%rd10], %f170;
	mul.f32 	%f171, %f38, %f184;
	st.global.f32 	[%rd10+4], %f171;
	mul.f32 	%f172, %f39, %f184;
	st.global.f32 	[%rd10+8], %f172;
	st.global.f32 	[%rd10+12], %f1;
	bra.uni 	$L__BB0_38;
$L__BB0_37:
	add.s64 	%rd8, %rd1, %rd5;
	mov.b32 	%r31, 0;
	st.global.u32 	[%rd8], %r31;
	st.global.u32 	[%rd8+4], %r31;
	st.global.u32 	[%rd8+8], %r31;
	st.global.f32 	[%rd8+12], %f1;
$L__BB0_38:
	ret;

}
	// .globl	_Z20halation_blur_kernelPKfPfiifb
.visible .entry _Z20halation_blur_kernelPKfPfiifb(
	.param .u64 .ptr .align 1 _Z20halation_blur_kernelPKfPfiifb_param_0,
	.param .u64 .ptr .align 1 _Z20halation_blur_kernelPKfPfiifb_param_1,
	.param .u32 _Z20halation_blur_kernelPKfPfiifb_param_2,
	.param .u32 _Z20halation_blur_kernelPKfPfiifb_param_3,
	.param .f32 _Z20halation_blur_kernelPKfPfiifb_param_4,
	.param .u8 _Z20halation_blur_kernelPKfPfiifb_param_5
)
{
	.reg .pred 	%p<37>;
	.reg .b16 	%rs<2>;
	.reg .b32 	%r<54>;
	.reg .b32 	%f<140>;
	.reg .b64 	%rd<13>;

	ld.param.u64 	%rd3, [_Z20halation_blur_kernelPKfPfiifb_param_0];
	ld.param.u64 	%rd2, [_Z20halation_blur_kernelPKfPfiifb_param_1];
	ld.param.u32 	%r18, [_Z20halation_blur_kernelPKfPfiifb_param_2];
	ld.param.u32 	%r20, [_Z20halation_blur_kernelPKfPfiifb_param_3];
	ld.param.f32 	%f42, [_Z20halation_blur_kernelPKfPfiifb_param_4];
	ld.param.s8 	%rs1, [_Z20halation_blur_kernelPKfPfiifb_param_5];
	cvta.to.global.u64 	%rd1, %rd3;
	mov.u32 	%r21, %ctaid.x;
	mov.u32 	%r22, %ntid.x;
	mov.u32 	%r23, %tid.x;
	mad.lo.s32 	%r1, %r21, %r22, %r23;
	mov.u32 	%r24, %ctaid.y;
	mov.u32 	%r25, %ntid.y;
	mov.u32 	%r26, %tid.y;
	mad.lo.s32 	%r27, %r24, %r25, %r26;
	setp.ge.s32 	%p1, %r1, %r18;
	setp.ge.s32 	%p2, %r27, %r20;
	or.pred  	%p3, %p1, %p2;
	@%p3 bra 	$L__BB1_12;
	add.f32 	%f44, %f42, %f42;
	cvt.rzi.s32.f32 	%r28, %f44;
	min.s32 	%r3, %r28, 15;
	sub.s32 	%r29, -2, %r3;
	setp.gt.s32 	%p4, %r29, %r3;
	mov.f32 	%f125, 0f00000000;
	mov.f32 	%f126, %f125;
	mov.f32 	%f127, %f125;
	mov.f32 	%f128, %f125;
	mov.f32 	%f129, %f125;
	@%p4 bra 	$L__BB1_11;
	mul.f32 	%f46, %f42, 0f3F000000;
	not.b32 	%r4, %r3;
	setp.eq.s16 	%p5, %rs1, 0;
	add.f32 	%f47, %f46, %f46;
	mul.f32 	%f1, %f46, %f47;
	selp.b32 	%r30, 0, %r4, %p5;
	add.s32 	%r5, %r30, %r1;
	selp.b32 	%r31, %r4, 0, %p5;
	add.s32 	%r6, %r31, %r27;
	setp.gt.s32 	%p6, %r5, -1;
	setp.lt.s32 	%p7, %r5, %r18;
	and.pred  	%p8, %p6, %p7;
	setp.gt.s32 	%p9, %r6, -1;
	setp.lt.s32 	%p10, %r6, %r20;
	and.pred  	%p11, %p9, %p10;
	and.pred  	%p13, %p8, %p11;
	mov.f32 	%f125, 0f00000000;
	not.pred 	%p14, %p13;
	@%p14 bra 	$L__BB1_4;
	mad.lo.s32 	%r32, %r6, %r18, %r5;
	shl.b32 	%r33, %r32, 2;
	cvt.rn.f32.s32 	%f48, %r4;
	abs.f32 	%f49, %f48;
	neg.f32 	%f50, %f49;
	mul.f32 	%f51, %f49, %f50;
	div.rn.f32 	%f52, %f51, %f1;
	fma.rn.f32 	%f53, %f52, 0f3BBB989D, 0f3F000000;
	cvt.sat.f32.f32 	%f54, %f53;
	mov.f32 	%f55, 0f4B400001;
	mov.f32 	%f56, 0f437C0000;
	fma.rm.f32 	%f57, %f54, %f56, %f55;
	add.f32 	%f58, %f57, 0fCB40007F;
	neg.f32 	%f59, %f58;
	fma.rn.f32 	%f60, %f52, 0f3FB8AA3B, %f59;
	fma.rn.f32 	%f61, %f52, 0f32A57060, %f60;
	mov.b32 	%r34, %f57;
	shl.b32 	%r35, %r34, 23;
	mov.b32 	%f62, %r35;
	ex2.approx.ftz.f32 	%f63, %f61;
	mul.f32 	%f64, %f63, %f62;
	mul.wide.s32 	%rd4, %r33, 4;
	add.s64 	%rd5, %rd1, %rd4;
	ld.global.f32 	%f65, [%rd5];
	fma.rn.f32 	%f128, %f65, %f64, 0f00000000;
	ld.global.f32 	%f66, [%rd5+4];
	fma.rn.f32 	%f127, %f64, %f66, 0f00000000;
	ld.global.f32 	%f67, [%rd5+8];
	fma.rn.f32 	%f126, %f64, %f67, 0f00000000;
	ld.global.f32 	%f68, [%rd5+12];
	fma.rn.f32 	%f125, %f64, %f68, 0f00000000;
	add.f32 	%f129, %f64, 0f00000000;
$L__BB1_4:
	and.b32  	%r36, %r3, 2147483647;
	setp.eq.s32 	%p15, %r36, 2147483647;
	@%p15 bra 	$L__BB1_11;
	neg.s32 	%r53, %r3;
	shl.b32 	%r37, %r3, 1;
	neg.s32 	%r52, %r37;
$L__BB1_6:
	setp.eq.s16 	%p16, %rs1, 0;
	add.s32 	%r11, %r53, 1;
	selp.b32 	%r38, 0, %r53, %p16;
	add.s32 	%r12, %r38, %r1;
	selp.b32 	%r39, %r53, 0, %p16;
	add.s32 	%r13, %r39, %r27;
	setp.gt.s32 	%p17, %r12, -1;
	setp.lt.s32 	%p18, %r12, %r18;
	and.pred  	%p19, %p17, %p18;
	setp.gt.s32 	%p20, %r13, -1;
	setp.lt.s32 	%p21, %r13, %r20;
	and.pred  	%p22, %p20, %p21;
	and.pred  	%p24, %p19, %p22;
	not.pred 	%p25, %p24;
	@%p25 bra 	$L__BB1_8;
	mad.lo.s32 	%r40, %r13, %r18, %r12;
	shl.b32 	%r41, %r40, 2;
	cvt.rn.f32.s32 	%f69, %r53;
	abs.f32 	%f70, %f69;
	neg.f32 	%f71, %f70;
	mul.f32 	%f72, %f70, %f71;
	div.rn.f32 	%f73, %f72, %f1;
	fma.rn.f32 	%f74, %f73, 0f3BBB989D, 0f3F000000;
	cvt.sat.f32.f32 	%f75, %f74;
	mov.f32 	%f76, 0f4B400001;
	mov.f32 	%f77, 0f437C0000;
	fma.rm.f32 	%f78, %f75, %f77, %f76;
	add.f32 	%f79, %f78, 0fCB40007F;
	neg.f32 	%f80, %f79;
	fma.rn.f32 	%f81, %f73, 0f3FB8AA3B, %f80;
	fma.rn.f32 	%f82, %f73, 0f32A57060, %f81;
	mov.b32 	%r42, %f78;
	shl.b32 	%r43, %r42, 23;
	mov.b32 	%f83, %r43;
	ex2.approx.ftz.f32 	%f84, %f82;
	mul.f32 	%f85, %f84, %f83;
	mul.wide.s32 	%rd6, %r41, 4;
	add.s64 	%rd7, %rd1, %rd6;
	ld.global.f32 	%f86, [%rd7];
	fma.rn.f32 	%f128, %f86, %f85, %f128;
	ld.global.f32 	%f87, [%rd7+4];
	fma.rn.f32 	%f127, %f85, %f87, %f127;
	ld.global.f32 	%f88, [%rd7+8];
	fma.rn.f32 	%f126, %f85, %f88, %f126;
	ld.global.f32 	%f89, [%rd7+12];
	fma.rn.f32 	%f125, %f85, %f89, %f125;
	add.f32 	%f129, %f129, %f85;
$L__BB1_8:
	setp.eq.s16 	%p26, %rs1, 0;
	selp.b32 	%r44, 0, %r11, %p26;
	add.s32 	%r14, %r44, %r1;
	selp.b32 	%r45, %r11, 0, %p26;
	add.s32 	%r15, %r45, %r27;
	setp.gt.s32 	%p27, %r14, -1;
	setp.lt.s32 	%p28, %r14, %r18;
	and.pred  	%p29, %p27, %p28;
	setp.gt.s32 	%p30, %r15, -1;
	setp.lt.s32 	%p31, %r15, %r20;
	and.pred  	%p32, %p30, %p31;
	and.pred  	%p34, %p29, %p32;
	not.pred 	%p35, %p34;
	@%p35 bra 	$L__BB1_10;
	mad.lo.s32 	%r46, %r15, %r18, %r14;
	shl.b32 	%r47, %r46, 2;
	cvt.rn.f32.s32 	%f90, %r11;
	abs.f32 	%f91, %f90;
	neg.f32 	%f92, %f91;
	mul.f32 	%f93, %f91, %f92;
	div.rn.f32 	%f94, %f93, %f1;
	fma.rn.f32 	%f95, %f94, 0f3BBB989D, 0f3F000000;
	cvt.sat.f32.f32 	%f96, %f95;
	mov.f32 	%f97, 0f4B400001;
	mov.f32 	%f98, 0f437C0000;
	fma.rm.f32 	%f99, %f96, %f98, %f97;
	add.f32 	%f100, %f99, 0fCB40007F;
	neg.f32 	%f101, %f100;
	fma.rn.f32 	%f102, %f94, 0f3FB8AA3B, %f101;
	fma.rn.f32 	%f103, %f94, 0f32A57060, %f102;
	mov.b32 	%r48, %f99;
	shl.b32 	%r49, %r48, 23;
	mov.b32 	%f104, %r49;
	ex2.approx.ftz.f32 	%f105, %f103;
	mul.f32 	%f106, %f105, %f104;
	mul.wide.s32 	%rd8, %r47, 4;
	add.s64 	%rd9, %rd1, %rd8;
	ld.global.f32 	%f107, [%rd9];
	fma.rn.f32 	%f128, %f107, %f106, %f128;
	ld.global.f32 	%f108, [%rd9+4];
	fma.rn.f32 	%f127, %f106, %f108, %f127;
	ld.global.f32 	%f109, [%rd9+8];
	fma.rn.f32 	%f126, %f106, %f109, %f126;
	ld.global.f32 	%f110, [%rd9+12];
	fma.rn.f32 	%f125, %f106, %f110, %f125;
	add.f32 	%f129, %f129, %f106;
$L__BB1_10:
	add.s32 	%r53, %r53, 2;
	add.s32 	%r52, %r52, 2;
	setp.ne.s32 	%p36, %r52, 2;
	@%p36 bra 	$L__BB1_6;
$L__BB1_11:
	mad.lo.s32 	%r50, %r18, %r27, %r1;
	shl.b32 	%r51, %r50, 2;
	div.rn.f32 	%f111, %f128, %f129;
	cvta.to.global.u64 	%rd10, %rd2;
	mul.wide.s32 	%rd11, %r51, 4;
	add.s64 	%rd12, %rd10, %rd11;
	st.global.f32 	[%rd12], %f111;
	div.rn.f32 	%f112, %f127, %f129;
	st.global.f32 	[%rd12+4], %f112;
	div.rn.f32 	%f113, %f126, %f129;
	st.global.f32 	[%rd12+8], %f113;
	div.rn.f32 	%f114, %f125, %f129;
	st.global.f32 	[%rd12+12], %f114;
$L__BB1_12:
	ret;

}
	// .globl	_Z21halation_blend_kernelPKfS0_Pfiif
.visible .entry _Z21halation_blend_kernelPKfS0_Pfiif(
	.param .u64 .ptr .align 1 _Z21halation_blend_kernelPKfS0_Pfiif_param_0,
	.param .u64 .ptr .align 1 _Z21halation_blend_kernelPKfS0_Pfiif_param_1,
	.param .u64 .ptr .align 1 _Z21halation_blend_kernelPKfS0_Pfiif_param_2,
	.param .u32 _Z21halation_blend_kernelPKfS0_Pfiif_param_3,
	.param .u32 _Z21halation_blend_kernelPKfS0_Pfiif_param_4,
	.param .f32 _Z21halation_blend_kernelPKfS0_Pfiif_param_5
)
{
	.reg .pred 	%p<4>;
	.reg .b32 	%r<15>;
	.reg .b32 	%f<12>;
	.reg .b64 	%rd<11>;

	ld.param.u64 	%rd1, [_Z21halation_blend_kernelPKfS0_Pfiif_param_0];
	ld.param.u64 	%rd2, [_Z21halation_blend_kernelPKfS0_Pfiif_param_1];
	ld.param.u64 	%rd3, [_Z21halation_blend_kernelPKfS0_Pfiif_param_2];
	ld.param.u32 	%r3, [_Z21halation_blend_kernelPKfS0_Pfiif_param_3];
	ld.param.u32 	%r4, [_Z21halation_blend_kernelPKfS0_Pfiif_param_4];
	ld.param.f32 	%f1, [_Z21halation_blend_kernelPKfS0_Pfiif_param_5];
	mov.u32 	%r6, %ctaid.x;
	mov.u32 	%r7, %ntid.x;
	mov.u32 	%r8, %tid.x;
	mad.lo.s32 	%r1, %r6, %r7, %r8;
	mov.u32 	%r9, %ctaid.y;
	mov.u32 	%r10, %ntid.y;
	mov.u32 	%r11, %tid.y;
	mad.lo.s32 	%r12, %r9, %r10, %r11;
	setp.ge.s32 	%p1, %r1, %r3;
	setp.ge.s32 	%p2, %r12, %r4;
	or.pred  	%p3, %p1, %p2;
	@%p3 bra 	$L__BB2_2;
	cvta.to.global.u64 	%rd4, %rd1;
	cvta.to.global.u64 	%rd5, %rd2;
	cvta.to.global.u64 	%rd6, %rd3;
	mad.lo.s32 	%r13, %r3, %r12, %r1;
	shl.b32 	%r14, %r13, 2;
	mul.wide.s32 	%rd7, %r14, 4;
	add.s64 	%rd8, %rd4, %rd7;
	ld.global.f32 	%f2, [%rd8];
	add.s64 	%rd9, %rd5, %rd7;
	ld.global.f32 	%f3, [%rd9];
	fma.rn.f32 	%f4, %f1, %f3, %f2;
	add.s64 	%rd10, %rd6, %rd7;
	st.global.f32 	[%rd10], %f4;
	ld.global.f32 	%f5, [%rd8+4];
	ld.global.f32 	%f6, [%rd9+4];
	fma.rn.f32 	%f7, %f1, %f6, %f5;
	st.global.f32 	[%rd10+4], %f7;
	ld.global.f32 	%f8, [%rd8+8];
	ld.global.f32 	%f9, [%rd9+8];
	fma.rn.f32 	%f10, %f1, %f9, %f8;
	st.global.f32 	[%rd10+8], %f10;
	ld.global.f32 	%f11, [%rd8+12];
	st.global.f32 	[%rd10+12], %f11;
$L__BB2_2:
	ret;

}


// ===== COMPILED SASS (sm_100) =====

	.target	sm_100

	.elftype	@"ET_EXEC"


//--------------------- .note.nv.tkinfo           --------------------------
	.section	.note.nv.tkinfo,"",@"SHT_NOTE"
	.sectionflags	@"SHF_NOTE_NV_TKINFO"
	.tkinfo
        /*0018*/ 	.word	0x00000002
        /*0030*/ 	.string	""
        /*0030*/ 	.string	"ptxas"
        /*0030*/ 	.string	"Cuda compilation tools, release 13.0, V13.0.88"
        /*0030*/ 	.string	"Build cuda_13.0.r13.0/compiler.36424714_0"
        /*0030*/ 	.string	"-arch sm_100 -m 64 "



//--------------------- .note.nv.cuinfo           --------------------------
	.section	.note.nv.cuinfo,"",@"SHT_NOTE"
	.sectionflags	@"SHF_NOTE_NV_CUINFO"
        /*0018*/ 	.short	0x0002
        /*001a*/ 	.short	0x0064
        /*001c*/ 	.short	0x0082
	.zero		2


//--------------------- .nv.info                  --------------------------
	.section	.nv.info,"",@"SHT_CUDA_INFO"
	.align	4


	//----- nvinfo : EIATTR_REGCOUNT
	.align		4
        /*0000*/ 	.byte	0x04, 0x2f
        /*0002*/ 	.short	(.L_1 - .L_0)
	.align		4
.L_0:
        /*0004*/ 	.word	index@(_Z23halation_extract_kernelPKfPfiifff)
        /*0008*/ 	.word	0x00000013


	//----- nvinfo : EIATTR_FRAME_SIZE
	.align		4
.L_1:
        /*000c*/ 	.byte	0x04, 0x11
        /*000e*/ 	.short	(.L_3 - .L_2)
	.align		4
.L_2:
        /*0010*/ 	.word	index@($__internal_1_$__cuda_sm3x_div_rn_noftz_f32_slowpath)
        /*0014*/ 	.word	0x00000000


	//----- nvinfo : EIATTR_FRAME_SIZE
	.align		4
.L_3:
        /*0018*/ 	.byte	0x04, 0x11
        /*001a*/ 	.short	(.L_5 - .L_4)
	.align		4
.L_4:
        /*001c*/ 	.word	index@(_Z23halation_extract_kernelPKfPfiifff)
        /*0020*/ 	.word	0x00000000


	//----- nvinfo : EIATTR_REGCOUNT
	.align		4
.L_5:
        /*0024*/ 	.byte	0x04, 0x2f
        /*0026*/ 	.short	(.L_7 - .L_6)
	.align		4
.L_6:
        /*0028*/ 	.word	index@(_Z20halation_blur_kernelPKfPfiifb)
        /*002c*/ 	.word	0x0000001d


	//----- nvinfo : EIATTR_FRAME_SIZE
	.align		4
.L_7:
        /*0030*/ 	.byte	0x04, 0x11
        /*0032*/ 	.short	(.L_9 - .L_8)
	.align		4
.L_8:
        /*0034*/ 	.word	index@($__internal_0_$__cuda_sm3x_div_rn_noftz_f32_slowpath)
        /*0038*/ 	.word	0x00000000


	//----- nvinfo : EIATTR_FRAME_SIZE
	.align		4
.L_9:
        /*003c*/ 	.byte	0x04, 0x11
        /*003e*/ 	.short	(.L_11 - .L_10)
	.align		4
.L_10:
        /*0040*/ 	.word	index@(_Z20halation_blur_kernelPKfPfiifb)
        /*0044*/ 	.word	0x00000000


	//----- nvinfo : EIATTR_REGCOUNT
	.align		4
.L_11:
        /*0048*/ 	.byte	0x04, 0x2f
        /*004a*/ 	.short	(.L_13 - .L_12)
	.align		4
.L_12:
        /*004c*/ 	.word	index@(_Z21halation_blend_kernelPKfS0_Pfiif)
        /*0050*/ 	.word	0x00000012


	//----- nvinfo : EIATTR_FRAME_SIZE
	.align		4
.L_13:
        /*0054*/ 	.byte	0x04, 0x11
        /*0056*/ 	.short	(.L_15 - .L_14)
	.align		4
.L_14:
        /*0058*/ 	.word	index@(_Z21halation_blend_kernelPKfS0_Pfiif)
        /*005c*/ 	.word	0x00000000


	//----- nvinfo : EIATTR_MIN_STACK_SIZE
	.align		4
.L_15:
        /*0060*/ 	.byte	0x04, 0x12
        /*0062*/ 	.short	(.L_17 - .L_16)
	.align		4
.L_16:
        /*0064*/ 	.word	index@(_Z21halation_blend_kernelPKfS0_Pfiif)
        /*0068*/ 	.word	0x00000000


	//----- nvinfo : EIATTR_MIN_STACK_SIZE
	.align		4
.L_17:
        /*006c*/ 	.byte	0x04, 0x12
        /*006e*/ 	.short	(.L_19 - .L_18)
	.align		4
.L_18:
        /*0070*/ 	.word	index@(_Z20halation_blur_kernelPKfPfiifb)
        /*0074*/ 	.word	0x00000000


	//----- nvinfo : EIATTR_MIN_STACK_SIZE
	.align		4
.L_19:
        /*0078*/ 	.byte	0x04, 0x12
        /*007a*/ 	.short	(.L_21 - .L_20)
	.align		4
.L_20:
        /*007c*/ 	.word	index@(_Z23halation_extract_kernelPKfPfiifff)
        /*0080*/ 	.word	0x00000000
.L_21:


//--------------------- .nv.compat                --------------------------
	.section	.nv.compat,"",@"SHT_CUDA_COMPAT_INFO"
	.align	4
        /*0000*/ 	.byte	0x02, 0x09, 0x00, 0x00, 0x02, 0x02, 0x01, 0x00, 0x02, 0x05, 0x05, 0x00, 0x03, 0x07, 0x01, 0x01
        /*0010*/ 	.byte	0x02, 0x03, 0x00, 0x00, 0x02, 0x06, 0x01, 0x00, 0x04, 0x0b, 0x08, 0x00, 0x01, 0x00, 0x00, 0x00
        /*0020*/ 	.byte	0x00, 0x00, 0x00, 0x00


//--------------------- .nv.info._Z21halation_blend_kernelPKfS0_Pfiif --------------------------
	.section	.nv.info._Z21halation_blend_kernelPKfS0_Pfiif,"",@"SHT_CUDA_INFO"
	.sectionflags	@""
	.align	4


	//----- nvinfo : EIATTR_CUDA_API_VERSION
	.align		4
        /*0000*/ 	.byte	0x04, 0x37
        /*0002*/ 	.short	(.L_23 - .L_22)
.L_22:
        /*0004*/ 	.word	0x00000082


	//----- nvinfo : EIATTR_KPARAM_INFO
	.align		4
.L_23:
        /*0008*/ 	.byte	0x04, 0x17
        /*000a*/ 	.short	(.L_25 - .L_24)
.L_24:
        /*000c*/ 	.word	0x00000000
        /*0010*/ 	.short	0x0005
        /*0012*/ 	.short	0x0020
        /*0014*/ 	.byte	0x00, 0xf0, 0x11, 0x00


	//----- nvinfo : EIATTR_KPARAM_INFO
	.align		4
.L_25:
        /*0018*/ 	.byte	0x04, 0x17
        /*001a*/ 	.short	(.L_27 - .L_26)
.L_26:
        /*001c*/ 	.word	0x00000000
        /*0020*/ 	.short	0x0004
        /*0022*/ 	.short	0x001c
        /*0024*/ 	.byte	0x00, 0xf0, 0x11, 0x00


	//----- nvinfo : EIATTR_KPARAM_INFO
	.align		4
.L_27:
        /*0028*/ 	.byte	0x04, 0x17
        /*002a*/ 	.short	(.L_29 - .L_28)
.L_28:
        /*002c*/ 	.word	0x00000000
        /*0030*/ 	.short	0x0003
        /*0032*/ 	.short	0x0018
        /*0034*/ 	.byte	0x00, 0xf0, 0x11, 0x00


	//----- nvinfo : EIATTR_KPARAM_INFO
	.align		4
.L_29:
        /*0038*/ 	.byte	0x04, 0x17
        /*003a*/ 	.short	(.L_31 - .L_30)
.L_30:
        /*003c*/ 	.word	0x00000000
        /*0040*/ 	.short	0x0002
        /*0042*/ 	.short	0x0010
        /*0044*/ 	.byte	0x00, 0xf5, 0x21, 0x00


	//----- nvinfo : EIATTR_KPARAM_INFO
	.align		4
.L_31:
        /*0048*/ 	.byte	0x04, 0x17
        /*004a*/ 	.short	(.L_33 - .L_32)
.L_32:
        /*004c*/ 	.word	0x00000000
        /*0050*/ 	.short	0x0001
        /*0052*/ 	.short	0x0008
        /*0054*/ 	.byte	0x00, 0xf5, 0x21, 0x00


	//----- nvinfo : EIATTR_KPARAM_INFO
	.align		4
.L_33:
        /*0058*/ 	.byte	0x04, 0x17
        /*005a*/ 	.short	(.L_35 - .L_34)
.L_34:
        /*005c*/ 	.word	0x00000000
        /*0060*/ 	.short	0x0000
        /*0062*/ 	.short	0x0000
        /*0064*/ 	.byte	0x00, 0xf5, 0x21, 0x00


	//----- nvinfo : EIATTR_SPARSE_MMA_MASK
	.align		4
.L_35:
        /*0068*/ 	.byte	0x03, 0x50
        /*006a*/ 	.short	0x0000


	//----- nvinfo : EIATTR_MAXREG_COUNT
	.align		4
        /*006c*/ 	.byte	0x03, 0x1b
        /*006e*/ 	.short	0x00ff


	//----- nvinfo : EIATTR_MERCURY_ISA_VERSION
	.align		4
        /*0070*/ 	.byte	0x03, 0x5f
        /*0072*/ 	.short	0x0101


	//----- nvinfo : EIATTR_VRC_CTA_INIT_COUNT
	.align		4
        /*0074*/ 	.byte	0x02, 0x4a
	.zero		1
	.zero		1


	//----- nvinfo : EIATTR_EXIT_INSTR_OFFSETS
	.align		4
        /*0078*/ 	.byte	0x04, 0x1c
        /*007a*/ 	.short	(.L_37 - .L_36)


	//   ....[0]....
.L_36:
        /*007c*/ 	.word	0x000000c0


	//   ....[1]....
        /*0080*/ 	.word	0x00000250


	//----- nvinfo : EIATTR_CBANK_PARAM_SIZE
	.align		4
.L_37:
        /*0084*/ 	.byte	0x03, 0x19
        /*0086*/ 	.short	0x0024


	//----- nvinfo : EIATTR_PARAM_CBANK
	.align		4
        /*0088*/ 	.byte	0x04, 0x0a
        /*008a*/ 	.short	(.L_39 - .L_38)
	.align		4
.L_38:
        /*008c*/ 	.word	index@(.nv.constant0._Z21halation_blend_kernelPKfS0_Pfiif)
        /*0090*/ 	.short	0x0380
        /*0092*/ 	.short	0x0024


	//----- nvinfo : EIATTR_SW_WAR
	.align		4
.L_39:
        /*0094*/ 	.byte	0x04, 0x36
        /*0096*/ 	.short	(.L_41 - .L_40)
.L_40:
        /*0098*/ 	.word	0x00000008
.L_41:


//--------------------- .nv.info._Z20halation_blur_kernelPKfPfiifb --------------------------
	.section	.nv.info._Z20halation_blur_kernelPKfPfiifb,"",@"SHT_CUDA_INFO"
	.sectionflags	@""
	.align	4


	//----- nvinfo : EIATTR_CUDA_API_VERSION
	.align		4
        /*0000*/ 	.byte	0x04, 0x37
        /*0002*/ 	.short	(.L_43 - .L_42)
.L_42:
        /*0004*/ 	.word	0x00000082


	//----- nvinfo : EIATTR_KPARAM_INFO
	.align		4
.L_43:
        /*0008*/ 	.byte	0x04, 0x17
        /*000a*/ 	.short	(.L_45 - .L_44)
.L_44:
        /*000c*/ 	.word	0x00000000
        /*0010*/ 	.short	0x0005
        /*0012*/ 	.short	0x001c
        /*0014*/ 	.byte	0x00, 0xf0, 0x05, 0x00


	//----- nvinfo : EIATTR_KPARAM_INFO
	.align		4
.L_45:
        /*0018*/ 	.byte	0x04, 0x17
        /*001a*/ 	.short	(.L_47 - .L_46)
.L_46:
        /*001c*/ 	.word	0x00000000
        /*0020*/ 	.short	0x0004
        /*0022*/ 	.short	0x0018
        /*0024*/ 	.byte	0x00, 0xf0, 0x11, 0x00


	//----- nvinfo : EIATTR_KPARAM_INFO
	.align		4
.L_47:
        /*0028*/ 	.byte	0x04, 0x17
        /*002a*/ 	.short	(.L_49 - .L_48)
.L_48:
        /*002c*/ 	.word	0x00000000
        /*0030*/ 	.short	0x0003
        /*0032*/ 	.short	0x0014
        /*0034*/ 	.byte	0x00, 0xf0, 0x11, 0x00


	//----- nvinfo : EIATTR_KPARAM_INFO
	.align		4
.L_49:
        /*0038*/ 	.byte	0x04, 0x17
        /*003a*/ 	.short	(.L_51 - .L_50)
.L_50:
        /*003c*/ 	.word	0x00000000
        /*0040*/ 	.short	0x0002
        /*0042*/ 	.short	0x0010
        /*0044*/ 	.byte	0x00, 0xf0, 0x11, 0x00


	//----- nvinfo : EIATTR_KPARAM_INFO
	.align		4
.L_51:
        /*0048*/ 	.byte	0x04, 0x17
        /*004a*/ 	.short	(.L_53 - .L_52)
.L_52:
        /*004c*/ 	.word	0x00000000
        /*0050*/ 	.short	0x0001
        /*0052*/ 	.short	0x0008
        /*0054*/ 	.byte	0x00, 0xf5, 0x21, 0x00


	//----- nvinfo : EIATTR_KPARAM_INFO
	.align		4
.L_53:
        /*0058*/ 	.byte	0x04, 0x17
        /*005a*/ 	.short	(.L_55 - .L_54)
.L_54:
        /*005c*/ 	.word	0x00000000
        /*0060*/ 	.short	0x0000
        /*0062*/ 	.short	0x0000
        /*0064*/ 	.byte	0x00, 0xf5, 0x21, 0x00


	//----- nvinfo : EIATTR_SPARSE_MMA_MASK
	.align		4
.L_55:
        /*0068*/ 	.byte	0x03, 0x50
        /*006a*/ 	.short	0x0000


	//----- nvinfo : EIATTR_MAXREG_COUNT
	.align		4
        /*006c*/ 	.byte	0x03, 0x1b
        /*006e*/ 	.short	0x00ff


	//----- nvinfo : EIATTR_MERCURY_ISA_VERSION
	.align		4
        /*0070*/ 	.byte	0x03, 0x5f
        /*0072*/ 	.short	0x0101


	//----- nvinfo : EIATTR_VRC_CTA_INIT_COUNT
	.align		4
        /*0074*/ 	.byte	0x02, 0x4a
	.zero		1
	.zero		1


	//----- nvinfo : EIATTR_EXIT_INSTR_OFFSETS
	.align		4
        /*0078*/ 	.byte	0x04, 0x1c
        /*007a*/ 	.short	(.L_57 - .L_56)


	//   ....[0]....
.L_56:
        /*007c*/ 	.word	0x000000c0


	//   ....[1]....
        /*0080*/ 	.word	0x00001070


	//----- nvinfo : EIATTR_CRS_STACK_SIZE
	.align		4
.L_57:
        /*0084*/ 	.byte	0x04, 0x1e
        /*0086*/ 	.short	(.L_59 - .L_58)
.L_58:
        /*0088*/ 	.word	0x00000000


	//----- nvinfo : EIATTR_CBANK_PARAM_SIZE
	.align		4
.L_59:
        /*008c*/ 	.byte	0x03, 0x19
        /*008e*/ 	.short	0x001d


	//----- nvinfo : EIATTR_PARAM_CBANK
	.align		4
        /*0090*/ 	.byte	0x04, 0x0a
        /*0092*/ 	.short	(.L_61 - .L_60)
	.align		4
.L_60:
        /*0094*/ 	.word	index@(.nv.constant0._Z20halation_blur_kernelPKfPfiifb)
        /*0098*/ 	.short	0x0380
        /*009a*/ 	.short	0x001d


	//----- nvinfo : EIATTR_SW_WAR
	.align		4
.L_61:
        /*009c*/ 	.byte	0x04, 0x36
        /*009e*/ 	.short	(.L_63 - .L_62)
.L_62:
        /*00a0*/ 	.word	0x00000008
.L_63:


//--------------------- .nv.info._Z23halation_extract_kernelPKfPfiifff --------------------------
	.section	.nv.info._Z23halation_extract_kernelPKfPfiifff,"",@"SHT_CUDA_INFO"
	.sectionflags	@""
	.align	4


	//----- nvinfo : EIATTR_CUDA_API_VERSION
	.align		4
        /*0000*/ 	.byte	0x04, 0x37
        /*0002*/ 	.short	(.L_65 - .L_64)
.L_64:
        /*0004*/ 	.word	0x00000082


	//----- nvinfo : EIATTR_KPARAM_INFO
	.align		4
.L_65:
        /*0008*/ 	.byte	0x04, 0x17
        /*000a*/ 	.short	(.L_67 - .L_66)
.L_66:
        /*000c*/ 	.word	0x00000000
        /*0010*/ 	.short	0x0006
        /*0012*/ 	.short	0x0020
        /*0014*/ 	.byte	0x00, 0xf0, 0x11, 0x00


	//----- nvinfo : EIATTR_KPARAM_INFO
	.align		4
.L_67:
        /*0018*/ 	.byte	0x04, 0x17
        /*001a*/ 	.short	(.L_69 - .L_68)
.L_68:
        /*001c*/ 	.word	0x00000000
        /*0020*/ 	.short	0x0005
        /*0022*/ 	.short	0x001c
        /*0024*/ 	.byte	0x00, 0xf0, 0x11, 0x00


	//----- nvinfo : EIATTR_KPARAM_INFO
	.align		4
.L_69:
        /*0028*/ 	.byte	0x04, 0x17
        /*002a*/ 	.short	(.L_71 - .L_70)
.L_70:
        /*002c*/ 	.word	0x00000000
        /*0030*/ 	.short	0x0004
        /*0032*/ 	.short	0x0018
        /*0034*/ 	.byte	0x00, 0xf0, 0x11, 0x00


	//----- nvinfo : EIATTR_KPARAM_INFO
	.align		4
.L_71:
        /*0038*/ 	.byte	0x04, 0x17
        /*003a*/ 	.short	(.L_73 - .L_72)
.L_72:
        /*003c*/ 	.word	0x00000000
        /*0040*/ 	.short	0x0003
        /*0042*/ 	.short	0x0014
        /*0044*/ 	.byte	0x00, 0xf0, 0x11, 0x00


	//----- nvinfo : EIATTR_KPARAM_INFO
	.align		4
.L_73:
        /*0048*/ 	.byte	0x04, 0x17
        /*004a*/ 	.short	(.L_75 - .L_74)
.L_74:
        /*004c*/ 	.word	0x00000000
        /*0050*/ 	.short	0x0002
        /*0052*/ 	.short	0x0010
        /*0054*/ 	.byte	0x00, 0xf0, 0x11, 0x00


	//----- nvinfo : EIATTR_KPARAM_INFO
	.align		4
.L_75:
        /*0058*/ 	.byte	0x04, 0x17
        /*005a*/ 	.short	(.L_77 - .L_76)
.L_76:
        /*005c*/ 	.word	0x00000000
        /*0060*/ 	.short	0x0001
        /*0062*/ 	.short	0x0008
        /*0064*/ 	.byte	0x00, 0xf5, 0x21, 0x00


	//----- nvinfo : EIATTR_KPARAM_INFO
	.align		4
.L_77:
        /*0068*/ 	.byte	0x04, 0x17
        /*006a*/ 	.short	(.L_79 - .L_78)
.L_78:
        /*006c*/ 	.word	0x00000000
        /*0070*/ 	.short	0x0000
        /*0072*/ 	.short	0x0000
        /*0074*/ 	.byte	0x00, 0xf5, 0x21, 0x00


	//----- nvinfo : EIATTR_SPARSE_MMA_MASK
	.align		4
.L_79:
        /*0078*/ 	.byte	0x03, 0x50
        /*007a*/ 	.short	0x0000


	//----- nvinfo : EIATTR_MAXREG_COUNT
	.align		4
        /*007c*/ 	.byte	0x03, 0x1b
        /*007e*/ 	.short	0x00ff


	//----- nvinfo : EIATTR_MERCURY_ISA_VERSION
	.align		4
        /*0080*/ 	.byte	0x03, 0x5f
        /*0082*/ 	.short	0x0101


	//----- nvinfo : EIATTR_VRC_CTA_INIT_COUNT
	.align		4
        /*0084*/ 	.byte	0x02, 0x4a
	.zero		1
	.zero		1


	//----- nvinfo : EIATTR_EXIT_INSTR_OFFSETS
	.align		4
        /*0088*/ 	.byte	0x04, 0x1c
        /*008a*/ 	.short	(.L_81 - .L_80)


	//   ....[0]....
.L_80:
        /*008c*/ 	.word	0x000000c0


	//   ....[1]....
        /*0090*/ 	.word	0x00001200


	//   ....[2]....
        /*0094*/ 	.word	0x00001270


	//----- nvinfo : EIATTR_CRS_STACK_SIZE
	.align		4
.L_81:
        /*0098*/ 	.byte	0x04, 0x1e
        /*009a*/ 	.short	(.L_83 - .L_82)
.L_82:
        /*009c*/ 	.word	0x00000000


	//----- nvinfo : EIATTR_CBANK_PARAM_SIZE
	.align		4
.L_83:
        /*00a0*/ 	.byte	0x03, 0x19
        /*00a2*/ 	.short	0x0024


	//----- nvinfo : EIATTR_PARAM_CBANK
	.align		4
        /*00a4*/ 	.byte	0x04, 0x0a
        /*00a6*/ 	.short	(.L_85 - .L_84)
	.align		4
.L_84:
        /*00a8*/ 	.word	index@(.nv.constant0._Z23halation_extract_kernelPKfPfiifff)
        /*00ac*/ 	.short	0x0380
        /*00ae*/ 	.short	0x0024


	//----- nvinfo : EIATTR_SW_WAR
	.align		4
.L_85:
        /*00b0*/ 	.byte	0x04, 0x36
        /*00b2*/ 	.short	(.L_87 - .L_86)
.L_86:
        /*00b4*/ 	.word	0x00000008
.L_87:


//--------------------- .nv.callgraph             --------------------------
	.section	.nv.callgraph,"",@"SHT_CUDA_CALLGRAPH"
	.align	4
	.sectionentsize	8
	.align		4
        /*0000*/ 	.word	0x00000000
	.align		4
        /*0004*/ 	.word	0xffffffff
	.align		4
        /*0008*/ 	.word	0x00000000
	.align		4
        /*000c*/ 	.word	0xfffffffe
	.align		4
        /*0010*/ 	.word	0x00000000
	.align		4
        /*0014*/ 	.word	0xfffffffd
	.align		4
        /*0018*/ 	.word	0x00000000
	.align		4
        /*001c*/ 	.word	0xfffffffc


//--------------------- .text._Z21halation_blend_kernelPKfS0_Pfiif --------------------------
	.section	.text._Z21halation_blend_kernelPKfS0_Pfiif,"ax",@progbits
	.align	128
        .global         _Z21halation_blend_kernelPKfS0_Pfiif
        .type           _Z21halation_blend_kernelPKfS0_Pfiif,@function
        .size           _Z21halation_blend_kernelPKfS0_Pfiif,(.L_x_67 - _Z21halation_blend_kernelPKfS0_Pfiif)
        .other          _Z21halation_blend_kernelPKfS0_Pfiif,@"STO_CUDA_ENTRY STV_DEFAULT"
_Z21halation_blend_kernelPKfS0_Pfiif:
.text._Z21halation_blend_kernelPKfS0_Pfiif:
[----:B------:R-:W-:Y:S01]  /*0000*/  LDC R1, c[0x0][0x37c] ;  /* 0x0000df00ff017b82 */ /* 0x000fe20000000800 */
[----:B------:R-:W0:Y:S07]  /*0010*/  S2R R2, SR_TID.Y ;  /* 0x0000000000027919 */ /* 0x000e2e0000002200 */
[----:B------:R-:W1:Y:S01]  /*0020*/  LDC R0, c[0x0][0x360] ;  /* 0x0000d800ff007b82 */ /* 0x000e620000000800 */
[----:B------:R-:W2:Y:S01]  /*0030*/  LDCU.64 UR6, c[0x0][0x398] ;  /* 0x00007300ff0677ac */ /* 0x000ea20008000a00 */
[----:B------:R-:W1:Y:S06]  /*0040*/  S2R R3, SR_TID.X ;  /* 0x0000000000037919 */ /* 0x000e6c0000002100 */
[----:B------:R-:W0:Y:S08]  /*0050*/  S2UR UR5, SR_CTAID.Y ;  /* 0x00000000000579c3 */ /* 0x000e300000002600 */
[----:B------:R-:W0:Y:S08]  /*0060*/  LDC R7, c[0x0][0x364] ;  /* 0x0000d900ff077b82 */ /* 0x000e300000000800 */
[----:B------:R-:W1:Y:S01]  /*0070*/  S2UR UR4, SR_CTAID.X ;  /* 0x00000000000479c3 */ /* 0x000e620000002500 */
[----:B0-----:R-:W-:-:S05]  /*0080*/  IMAD R7, R7, UR5, R2 ;  /* 0x0000000507077c24 */ /* 0x001fca000f8e0202 */
[----:B--2---:R-:W-:Y:S01]  /*0090*/  ISETP.GE.AND P0, PT, R7, UR7, PT ;  /* 0x0000000707007c0c */ /* 0x004fe2000bf06270 */
[----:B-1----:R-:W-:-:S05]  /*00a0*/  IMAD R0, R0, UR4, R3 ;  /* 0x0000000400007c24 */ /* 0x002fca000f8e0203 */
[----:B------:R-:W-:-:S13]  /*00b0*/  ISETP.GE.OR P0, PT, R0, UR6, P0 ;  /* 0x0000000600007c0c */ /* 0x000fda0008706670 */
[----:B------:R-:W-:Y:S05]  /*00c0*/  @P0 EXIT ;  /* 0x000000000000094d */ /* 0x000fea0003800000 */
[----:B------:R-:W0:Y:S01]  /*00d0*/  LDC.64 R2, c[0x0][0x380] ;  /* 0x0000e000ff027b82 */ /* 0x000e220000000a00 */
[----:B------:R-:W1:Y:S01]  /*00e0*/  LDCU.64 UR4, c[0x0][0x358] ;  /* 0x00006b00ff0477ac */ /* 0x000e620008000a00 */
[----:B------:R-:W-:Y:S01]  /*00f0*/  IMAD R0, R7, UR6, R0 ;  /* 0x0000000607007c24 */ /* 0x000fe2000f8e0200 */
[----:B------:R-:W2:Y:S04]  /*0100*/  LDCU UR7, c[0x0][0x3a0] ;  /* 0x00007400ff0777ac */ /* 0x000ea80008000800 */
[----:B------:R-:W-:Y:S01]  /*0110*/  SHF.L.U32 R9, R0, 0x2, RZ ;  /* 0x0000000200097819 */ /* 0x000fe200000006ff */
[----:B------:R-:W3:Y:S08]  /*0120*/  LDC.64 R4, c[0x0][0x388] ;  /* 0x0000e200ff047b82 */ /* 0x000ef00000000a00 */
[----:B------:R-:W4:Y:S01]  /*0130*/  LDC.64 R6, c[0x0][0x390] ;  /* 0x0000e400ff067b82 */ /* 0x000f220000000a00 */
[----:B0-----:R-:W-:-:S05]  /*0140*/  IMAD.WIDE R2, R9, 0x4, R2 ;  /* 0x0000000409027825 */ /* 0x001fca00078e0202 */
[----:B-1----:R-:W2:Y:S01]  /*0150*/  LDG.E R0, desc[UR4][R2.64] ;  /* 0x0000000402007981 */ /* 0x002ea2000c1e1900 */
[----:B---3--:R-:W-:-:S05]  /*0160*/  IMAD.WIDE R4, R9, 0x4, R4 ;  /* 0x0000000409047825 */ /* 0x008fca00078e0204 */
[----:B------:R-:W2:Y:S01]  /*0170*/  LDG.E R11, desc[UR4][R4.64] ;  /* 0x00000004040b7981 */ /* 0x000ea2000c1e1900 */
[----:B----4-:R-:W-:-:S04]  /*0180*/  IMAD.WIDE R6, R9, 0x4, R6 ;  /* 0x0000000409067825 */ /* 0x010fc800078e0206 */
[----:B--2---:R-:W-:-:S05]  /*0190*/  FFMA R11, R11, UR7, R0 ;  /* 0x000000070b0b7c23 */ /* 0x004fca0008000000 */
[----:B------:R-:W-:Y:S04]  /*01a0*/  STG.E desc[UR4][R6.64], R11 ;  /* 0x0000000b06007986 */ /* 0x000fe8000c101904 */
[----:B------:R-:W2:Y:S04]  /*01b0*/  LDG.E R0, desc[UR4][R2.64+0x4] ;  /* 0x0000040402007981 */ /* 0x000ea8000c1e1900 */
[----:B------:R-:W2:Y:S02]  /*01c0*/  LDG.E R9, desc[UR4][R4.64+0x4] ;  /* 0x0000040404097981 */ /* 0x000ea4000c1e1900 */
[----:B--2---:R-:W-:-:S05]  /*01d0*/  FFMA R9, R9, UR7, R0 ;  /* 0x0000000709097c23 */ /* 0x004fca0008000000 */
[----:B------:R-:W-:Y:S04]  /*01e0*/  STG.E desc[UR4][R6.64+0x4], R9 ;  /* 0x0000040906007986 */ /* 0x000fe8000c101904 */
[----:B------:R-:W2:Y:S04]  /*01f0*/  LDG.E R13, desc[UR4][R4.64+0x8] ;  /* 0x00000804040d7981 */ /* 0x000ea8000c1e1900 */
[----:B------:R-:W2:Y:S02]  /*0200*/  LDG.E R0, desc[UR4][R2.64+0x8] ;  /* 0x0000080402007981 */ /* 0x000ea4000c1e1900 */
[----:B--2---:R-:W-:-:S05]  /*0210*/  FFMA R13, R13, UR7, R0 ;  /* 0x000000070d0d7c23 */ /* 0x004fca0008000000 */
[----:B------:R-:W-:Y:S04]  /*0220*/  STG.E desc[UR4][R6.64+0x8], R13 ;  /* 0x0000080d06007986 */ /* 0x000fe8000c101904 */
[----:B------:R-:W2:Y:S04]  /*0230*/  LDG.E R15, desc[UR4][R2.64+0xc] ;  /* 0x00000c04020f7981 */ /* 0x000ea8000c1e1900 */
[----:B--2---:R-:W-:Y:S01]  /*0240*/  STG.E desc[UR4][R6.64+0xc], R15 ;  /* 0x00000c0f06007986 */ /* 0x004fe2000c101904 */
[----:B------:R-:W-:Y:S05]  /*0250*/  EXIT ;  /* 0x000000000000794d */ /* 0x000fea0003800000 */
.L_x_0:
[----:B------:R-:W-:-:S00]  /*0260*/  BRA `(.L_x_0) ;  /* 0xfffffffc00fc7947 */ /* 0x000fc0000383ffff */
[----:B------:R-:W-:-:S00]  /*0270*/  NOP ;  /* 0x0000000000007918 */ /* 0x000fc00000000000 */
        /* <DEDUP_REMOVED lines=8> */
.L_x_67:


//--------------------- .text._Z20halation_blur_kernelPKfPfiifb --------------------------
	.section	.text._Z20halation_blur_kernelPKfPfiifb,"ax",@progbits
	.align	128
        .global         _Z20halation_blur_kernelPKfPfiifb
        .type           _Z20halation_blur_kernelPKfPfiifb,@function
        .size           _Z20halation_blur_kernelPKfPfiifb,(.L_x_65 - _Z20halation_blur_kernelPKfPfiifb)
        .other          _Z20halation_blur_kernelPKfPfiifb,@"STO_CUDA_ENTRY STV_DEFAULT"
_Z20halation_blur_kernelPKfPfiifb:
.text._Z20halation_blur_kernelPKfPfiifb:
        /* <DEDUP_REMOVED lines=13> */
[----:B------:R-:W0:Y:S01]  /*00d0*/  LDC R19, c[0x0][0x398] ;  /* 0x0000e600ff137b82 */ /* 0x000e220000000800 */
[----:B------:R-:W1:Y:S01]  /*00e0*/  LDCU.64 UR4, c[0x0][0x358] ;  /* 0x00006b00ff0477ac */ /* 0x000e620008000a00 */
[----:B------:R-:W-:Y:S02]  /*00f0*/  HFMA2 R7, -RZ, RZ, 0, 0 ;  /* 0x00000000ff077431 */ /* 0x000fe400000001ff */
[----:B------:R-:W-:Y:S02]  /*0100*/  IMAD.MOV.U32 R11, RZ, RZ, RZ ;  /* 0x000000ffff0b7224 */ /* 0x000fe400078e00ff */
[----:B------:R-:W-:Y:S01]  /*0110*/  HFMA2 R2, -RZ, RZ, 0, 0 ;  /* 0x00000000ff027431 */ /* 0x000fe200000001ff */
[----:B------:R-:W-:Y:S01]  /*0120*/  MOV R9, RZ ;  /* 0x000000ff00097202 */ /* 0x000fe20000000f00 */
[----:B------:R-:W-:Y:S02]  /*0130*/  IMAD.MOV.U32 R17, RZ, RZ, RZ ;  /* 0x000000ffff117224 */ /* 0x000fe400078e00ff */
[----:B0-----:R-:W-:-:S06]  /*0140*/  FADD R0, R19, R19 ;  /* 0x0000001313007221 */ /* 0x001fcc0000000000 */
[----:B------:R-:W0:Y:S02]  /*0150*/  F2I.TRUNC.NTZ R0, R0 ;  /* 0x0000000000007305 */ /* 0x000e24000020f100 */
[----:B0-----:R-:W-:-:S04]  /*0160*/  VIMNMX R8, PT, PT, R0, 0xf, PT ;  /* 0x0000000f00087848 */ /* 0x001fc80003fe0100 */
[----:B------:R-:W-:-:S04]  /*0170*/  IADD3 R3, PT, PT, -R8, -0x2, RZ ;  /* 0xfffffffe08037810 */ /* 0x000fc80007ffe1ff */
[----:B------:R-:W-:-:S13]  /*0180*/  ISETP.GT.AND P0, PT, R3, R8, PT ;  /* 0x000000080300720c */ /* 0x000fda0003f04270 */
[----:B-1----:R-:W-:Y:S05]  /*0190*/  @P0 BRA `(.L_x_1) ;  /* 0x0000000800a80947 */ /* 0x002fea0003800000 */
[----:B------:R-:W0:Y:S01]  /*01a0*/  LDC.U8 R0, c[0x0][0x39c] ;  /* 0x0000e700ff007b82 */ /* 0x000e220000000000 */
[----:B------:R-:W-:Y:S01]  /*01b0*/  FMUL R19, R19, 0.5 ;  /* 0x3f00000013137820 */ /* 0x000fe20000400000 */
[----:B------:R-:W-:Y:S01]  /*01c0*/  BSSY.RECONVERGENT B0, `(.L_x_2) ;  /* 0x0000036000007945 */ /* 0x000fe20003800200 */
[----:B------:R-:W-:Y:S01]  /*01d0*/  IMAD.MOV.U32 R7, RZ, RZ, RZ ;  /* 0x000000ffff077224 */ /* 0x000fe200078e00ff */
[----:B0-----:R-:W-:Y:S02]  /*01e0*/  PRMT R3, R0, 0x8880, RZ ;  /* 0x0000888000037816 */ /* 0x001fe400000000ff */
[----:B------:R-:W-:Y:S02]  /*01f0*/  LOP3.LUT R0, RZ, R8, RZ, 0x33, !PT ;  /* 0x00000008ff007212 */ /* 0x000fe400078e33ff */
[----:B------:R-:W-:-:S04]  /*0200*/  ISETP.NE.AND P0, PT, R3, RZ, PT ;  /* 0x000000ff0300720c */ /* 0x000fc80003f05270 */
[C---:B------:R-:W-:Y:S02]  /*0210*/  SEL R3, R0.reuse, RZ, P0 ;  /* 0x000000ff00037207 */ /* 0x040fe40000000000 */
[----:B------:R-:W-:-:S03]  /*0220*/  SEL R4, R0, RZ, !P0 ;  /* 0x000000ff00047207 */ /* 0x000fc60004000000 */
[----:B------:R-:W-:Y:S01]  /*0230*/  IMAD.IADD R3, R6, 0x1, R3 ;  /* 0x0000000106037824 */ /* 0x000fe200078e0203 */
[----:B------:R-:W-:Y:S01]  /*0240*/  IADD3 R10, PT, PT, R13, R4, RZ ;  /* 0x000000040d0a7210 */ /* 0x000fe20007ffe0ff */
[----:B------:R-:W-:-:S03]  /*0250*/  FADD R4, R19, R19 ;  /* 0x0000001313047221 */ /* 0x000fc60000000000 */
[----:B------:R-:W-:Y:S01]  /*0260*/  ISETP.GE.AND P0, PT, R3, UR6, PT ;  /* 0x0000000603007c0c */ /* 0x000fe2000bf06270 */
[----:B------:R-:W-:Y:S01]  /*0270*/  FMUL R19, R19, R4 ;  /* 0x0000000413137220 */ /* 0x000fe20000400000 */
[C---:B------:R-:W-:Y:S02]  /*0280*/  ISETP.GE.AND P1, PT, R10.reuse, UR7, PT ;  /* 0x000000070a007c0c */ /* 0x040fe4000bf26270 */
[----:B------:R-:W-:Y:S02]  /*0290*/  ISETP.GT.AND P0, PT, R3, -0x1, !P0 ;  /* 0xffffffff0300780c */ /* 0x000fe40004704270 */
[----:B------:R-:W-:-:S04]  /*02a0*/  ISETP.GT.AND P1, PT, R10, -0x1, !P1 ;  /* 0xffffffff0a00780c */ /* 0x000fc80004f24270 */
[----:B------:R-:W-:-:S13]  /*02b0*/  PLOP3.LUT P0, PT, P0, P1, PT, 0x80, 0x8 ;  /* 0x000000000008781c */ /* 0x000fda0000703070 */
[----:B------:R-:W-:Y:S05]  /*02c0*/  @!P0 BRA `(.L_x_3) ;  /* 0x0000000000948947 */ /* 0x000fea0003800000 */
[----:B------:R-:W0:Y:S01]  /*02d0*/  MUFU.RCP R2, R19 ;  /* 0x0000001300027308 */ /* 0x000e220000001000 */
[----:B------:R-:W-:-:S05]  /*02e0*/  I2FP.F32.S32 R0, R0 ;  /* 0x0000000000007245 */ /* 0x000fca0000201400 */
[----:B------:R-:W-:-:S04]  /*02f0*/  FMUL R0, R0, -R0 ;  /* 0x8000000000007220 */ /* 0x000fc80000400000 */
[----:B------:R-:W1:Y:S01]  /*0300*/  FCHK P0, R0, R19 ;  /* 0x0000001300007302 */ /* 0x000e620000000000 */
[----:B0-----:R-:W-:-:S04]  /*0310*/  FFMA R5, -R19, R2, 1 ;  /* 0x3f80000013057423 */ /* 0x001fc80000000102 */
[----:B------:R-:W-:Y:S01]  /*0320*/  FFMA R5, R2, R5, R2 ;  /* 0x0000000502057223 */ /* 0x000fe20000000002 */
[----:B------:R-:W-:-:S03]  /*0330*/  IMAD R2, R10, UR6, R3 ;  /* 0x000000060a027c24 */ /* 0x000fc6000f8e0203 */
[----:B------:R-:W-:Y:S02]  /*0340*/  FFMA R4, R0, R5, RZ ;  /* 0x0000000500047223 */ /* 0x000fe400000000ff */
[----:B------:R-:W-:Y:S02]  /*0350*/  SHF.L.U32 R2, R2, 0x2, RZ ;  /* 0x0000000202027819 */ /* 0x000fe400000006ff */
[----:B------:R-:W-:-:S04]  /*0360*/  FFMA R3, -R19, R4, R0 ;  /* 0x0000000413037223 */ /* 0x000fc80000000100 */
[----:B------:R-:W-:Y:S01]  /*0370*/  FFMA R4, R5, R3, R4 ;  /* 0x0000000305047223 */ /* 0x000fe20000000004 */
[----:B-1----:R-:W-:Y:S06]  /*0380*/  @!P0 BRA `(.L_x_4) ;  /* 0x0000000000108947 */ /* 0x002fec0003800000 */
[----:B------:R-:W-:Y:S01]  /*0390*/  IMAD.MOV.U32 R3, RZ, RZ, R19 ;  /* 0x000000ffff037224 */ /* 0x000fe200078e0013 */
[----:B------:R-:W-:-:S07]  /*03a0*/  MOV R14, 0x3c0 ;  /* 0x000003c0000e7802 */ /* 0x000fce0000000f00 */
[----:B------:R-:W-:Y:S05]  /*03b0*/  CALL.REL.NOINC `($__internal_0_$__cuda_sm3x_div_rn_noftz_f32_slowpath) ;  /* 0x0000000c00307944 */ /* 0x000fea0003c00000 */
[----:B------:R-:W-:-:S07]  /*03c0*/  MOV R4, R3 ;  /* 0x0000000300047202 */ /* 0x000fce0000000f00 */
.L_x_4:
[----:B------:R-:W0:Y:S02]  /*03d0*/  LDC.64 R10, c[0x0][0x380] ;  /* 0x0000e000ff0a7b82 */ /* 0x000e240000000a00 */
[----:B0-----:R-:W-:-:S05]  /*03e0*/  IMAD.WIDE R10, R2, 0x4, R10 ;  /* 0x00000004020a7825 */ /* 0x001fca00078e020a */
[----:B------:R-:W2:Y:S04]  /*03f0*/  LDG.E R17, desc[UR4][R10.64] ;  /* 0x000000040a117981 */ /* 0x000ea8000c1e1900 */
[----:B------:R-:W3:Y:S04]  /*0400*/  LDG.E R3, desc[UR4][R10.64+0x4] ;  /* 0x000004040a037981 */ /* 0x000ee8000c1e1900 */
[----:B------:R-:W4:Y:S04]  /*0410*/  LDG.E R5, desc[UR4][R10.64+0x8] ;  /* 0x000008040a057981 */ /* 0x000f28000c1e1900 */
[----:B------:R4:W5:Y:S01]  /*0420*/  LDG.E R7, desc[UR4][R10.64+0xc] ;  /* 0x00000c040a077981 */ /* 0x000962000c1e1900 */
[----:B------:R-:W-:-:S02]  /*0430*/  HFMA2 R15, -RZ, RZ, 3.7421875, 0 ;  /* 0x437c0000ff0f7431 */ /* 0x000fc400000001ff */
[----:B------:R-:W-:-:S04]  /*0440*/  IMAD.MOV.U32 R9, RZ, RZ, 0x3bbb989d ;  /* 0x3bbb989dff097424 */ /* 0x000fc800078e00ff */
[----:B------:R-:W-:-:S04]  /*0450*/  FFMA.SAT R0, R4, R9, 0.5 ;  /* 0x3f00000004007423 */ /* 0x000fc80000002009 */
[----:B------:R-:W-:-:S04]  /*0460*/  FFMA.RM R0, R0, R15, 12582913 ;  /* 0x4b40000100007423 */ /* 0x000fc8000000400f */
[C---:B------:R-:W-:Y:S01]  /*0470*/  FADD R9, R0.reuse, -12583039 ;  /* 0xcb40007f00097421 */ /* 0x040fe20000000000 */
[----:B------:R-:W-:-:S03]  /*0480*/  IMAD.SHL.U32 R0, R0, 0x800000, RZ ;  /* 0x0080000000007824 */ /* 0x000fc600078e00ff */
[----:B------:R-:W-:-:S04]  /*0490*/  FFMA R9, R4, 1.4426950216293334961, -R9 ;  /* 0x3fb8aa3b04097823 */ /* 0x000fc80000000809 */
[----:B------:R-:W-:-:S04]  /*04a0*/  FFMA R4, R4, 1.925963033500011079e-08, R9 ;  /* 0x32a5706004047823 */ /* 0x000fc80000000009 */
[----:B------:R-:W0:Y:S02]  /*04b0*/  MUFU.EX2 R9, R4 ;  /* 0x0000000400097308 */ /* 0x000e240000000800 */
[----:B0-----:R-:W-:-:S04]  /*04c0*/  FMUL R0, R0, R9 ;  /* 0x0000000900007220 */ /* 0x001fc80000400000 */
[----:B------:R-:W-:Y:S01]  /*04d0*/  FADD R2, RZ, R0 ;  /* 0x00000000ff027221 */ /* 0x000fe20000000000 */
[C---:B--2---:R-:W-:Y:S01]  /*04e0*/  FFMA R17, R0.reuse, R17, RZ ;  /* 0x0000001100117223 */ /* 0x044fe200000000ff */
[C---:B---3--:R-:W-:Y:S01]  /*04f0*/  FFMA R9, R0.reuse, R3, RZ ;  /* 0x0000000300097223 */ /* 0x048fe200000000ff */
[C---:B----4-:R-:W-:Y:S01]  /*0500*/  FFMA R11, R0.reuse, R5, RZ ;  /* 0x00000005000b7223 */ /* 0x050fe200000000ff */
[----:B-----5:R-:W-:-:S07]  /*0510*/  FFMA R7, R0, R7, RZ ;  /* 0x0000000700077223 */ /* 0x020fce00000000ff */
.L_x_3:
[----:B------:R-:W-:Y:S05]  /*0520*/  BSYNC.RECONVERGENT B0 ;  /* 0x0000000000007941 */ /* 0x000fea0003800200 */
.L_x_2:
[----:B------:R-:W-:-:S04]  /*0530*/  LOP3.LUT R0, R8, 0x7fffffff, RZ, 0xc0, !PT ;  /* 0x7fffffff08007812 */ /* 0x000fc800078ec0ff */
[----:B------:R-:W-:-:S13]  /*0540*/  ISETP.NE.AND P0, PT, R0, 0x7fffffff, PT ;  /* 0x7fffffff0000780c */ /* 0x000fda0003f05270 */
[----:B------:R-:W-:Y:S05]  /*0550*/  @!P0 BRA `(.L_x_1) ;  /* 0x0000000400b88947 */ /* 0x000fea0003800000 */
[----:B------:R-:W0:Y:S01]  /*0560*/  LDC.U8 R20, c[0x0][0x39c] ;  /* 0x0000e700ff147b82 */ /* 0x000e220000000000 */
[C---:B------:R-:W-:Y:S01]  /*0570*/  IADD3 R18, PT, PT, -R8.reuse, RZ, RZ ;  /* 0x000000ff08127210 */ /* 0x040fe20007ffe1ff */
[----:B------:R-:W-:Y:S01]  /*0580*/  IMAD.U32 R8, R8, -0x2, RZ ;  /* 0xfffffffe08087824 */ /* 0x000fe200078e00ff */
[----:B------:R-:W1:Y:S05]  /*0590*/  LDCU.64 UR6, c[0x0][0x390] ;  /* 0x00007200ff0677ac */ /* 0x000e6a0008000a00 */
[----:B------:R-:W2:Y:S02]  /*05a0*/  LDC.64 R4, c[0x0][0x380] ;  /* 0x0000e000ff047b82 */ /* 0x000ea40000000a00 */
.L_x_11:
[----:B0-----:R-:W-:Y:S01]  /*05b0*/  PRMT R0, R20, 0x8880, RZ ;  /* 0x0000888014007816 */ /* 0x001fe200000000ff */
[----:B------:R-:W-:Y:S01]  /*05c0*/  BSSY.RECONVERGENT B0, `(.L_x_5) ;  /* 0x0000033000007945 */ /* 0x000fe20003800200 */
[----:B------:R-:W-:Y:S01]  /*05d0*/  IADD3 R8, PT, PT, R8, 0x2, RZ ;  /* 0x0000000208087810 */ /* 0x000fe20007ffe0ff */
[----:B------:R-:W-:Y:S01]  /*05e0*/  VIADD R16, R18, 0x1 ;  /* 0x0000000112107836 */ /* 0x000fe20000000000 */
[----:B------:R-:W-:Y:S02]  /*05f0*/  ISETP.NE.AND P0, PT, R0, RZ, PT ;  /* 0x000000ff0000720c */ /* 0x000fe40003f05270 */
[----:B------:R-:W-:Y:S02]  /*0600*/  ISETP.NE.AND P2, PT, R8, 0x2, PT ;  /* 0x000000020800780c */ /* 0x000fe40003f45270 */
[C---:B------:R-:W-:Y:S02]  /*0610*/  SEL R0, R18.reuse, RZ, !P0 ;  /* 0x000000ff12007207 */ /* 0x040fe40004000000 */
[----:B------:R-:W-:-:S03]  /*0620*/  SEL R3, R18, RZ, P0 ;  /* 0x000000ff12037207 */ /* 0x000fc60000000000 */
[----:B------:R-:W-:Y:S01]  /*0630*/  IMAD.IADD R10, R13, 0x1, R0 ;  /* 0x000000010d0a7824 */ /* 0x000fe200078e0200 */
[----:B------:R-:W-:-:S04]  /*0640*/  IADD3 R21, PT, PT, R6, R3, RZ ;  /* 0x0000000306157210 */ /* 0x000fc80007ffe0ff */
[C---:B-1----:R-:W-:Y:S02]  /*0650*/  ISETP.GE.AND P0, PT, R21.reuse, UR6, PT ;  /* 0x0000000615007c0c */ /* 0x042fe4000bf06270 */
[C---:B------:R-:W-:Y:S02]  /*0660*/  ISETP.GE.AND P1, PT, R10.reuse, UR7, PT ;  /* 0x000000070a007c0c */ /* 0x040fe4000bf26270 */
[----:B------:R-:W-:Y:S02]  /*0670*/  ISETP.GT.AND P0, PT, R21, -0x1, !P0 ;  /* 0xffffffff1500780c */ /* 0x000fe40004704270 */
[----:B------:R-:W-:-:S04]  /*0680*/  ISETP.GT.AND P1, PT, R10, -0x1, !P1 ;  /* 0xffffffff0a00780c */ /* 0x000fc80004f24270 */
[----:B------:R-:W-:-:S13]  /*0690*/  PLOP3.LUT P0, PT, P0, P1, PT, 0x80, 0x8 ;  /* 0x000000000008781c */ /* 0x000fda0000703070 */
[----:B------:R-:W-:Y:S05]  /*06a0*/  @!P0 BRA `(.L_x_6) ;  /* 0x0000000000908947 */ /* 0x000fea0003800000 */
[----:B------:R-:W0:Y:S01]  /*06b0*/  MUFU.RCP R14, R19 ;  /* 0x00000013000e7308 */ /* 0x000e220000001000 */
[----:B------:R-:W-:Y:S01]  /*06c0*/  I2FP.F32.S32 R0, R18 ;  /* 0x0000001200007245 */ /* 0x000fe20000201400 */
[----:B------:R-:W-:-:S04]  /*06d0*/  IMAD R21, R10, UR6, R21 ;  /* 0x000000060a157c24 */ /* 0x000fc8000f8e0215 */
[----:B------:R-:W-:Y:S01]  /*06e0*/  FMUL R12, R0, -R0 ;  /* 0x80000000000c7220 */ /* 0x000fe20000400000 */
[----:B------:R-:W-:-:S03]  /*06f0*/  SHF.L.U32 R21, R21, 0x2, RZ ;  /* 0x0000000215157819 */ /* 0x000fc600000006ff */
[----:B------:R-:W1:Y:S01]  /*0700*/  FCHK P0, R12, R19 ;  /* 0x000000130c007302 */ /* 0x000e620000000000 */
[----:B0-----:R-:W-:-:S04]  /*0710*/  FFMA R3, -R19, R14, 1 ;  /* 0x3f80000013037423 */ /* 0x001fc8000000010e */
[----:B------:R-:W-:-:S04]  /*0720*/  FFMA R0, R14, R3, R14 ;  /* 0x000000030e007223 */ /* 0x000fc8000000000e */
[----:B------:R-:W-:-:S04]  /*0730*/  FFMA R3, R0, R12, RZ ;  /* 0x0000000c00037223 */ /* 0x000fc800000000ff */
[----:B------:R-:W-:-:S04]  /*0740*/  FFMA R10, -R19, R3, R12 ;  /* 0x00000003130a7223 */ /* 0x000fc8000000010c */
[----:B------:R-:W-:Y:S01]  /*0750*/  FFMA R3, R0, R10, R3 ;  /* 0x0000000a00037223 */ /* 0x000fe20000000003 */
[----:B-1----:R-:W-:Y:S06]  /*0760*/  @!P0 BRA `(.L_x_7) ;  /* 0x0000000000108947 */ /* 0x002fec0003800000 */
[----:B------:R-:W-:Y:S01]  /*0770*/  IMAD.MOV.U32 R0, RZ, RZ, R12 ;  /* 0x000000ffff007224 */ /* 0x000fe200078e000c */
[----:B------:R-:W-:Y:S02]  /*0780*/  MOV R3, R19 ;  /* 0x0000001300037202 */ /* 0x000fe40000000f00 */
[----:B------:R-:W-:-:S07]  /*0790*/  MOV R14, 0x7b0 ;  /* 0x000007b0000e7802 */ /* 0x000fce0000000f00 */
[----:B--2---:R-:W-:Y:S05]  /*07a0*/  CALL.REL.NOINC `($__internal_0_$__cuda_sm3x_div_rn_noftz_f32_slowpath) ;  /* 0x0000000800347944 */ /* 0x004fea0003c00000 */
.L_x_7:
[----:B--2---:R-:W-:-:S05]  /*07b0*/  IMAD.WIDE R14, R21, 0x4, R4 ;  /* 0x00000004150e7825 */ /* 0x004fca00078e0204 */
[----:B------:R-:W2:Y:S04]  /*07c0*/  LDG.E R12, desc[UR4][R14.64] ;  /* 0x000000040e0c7981 */ /* 0x000ea8000c1e1900 */
[----:B------:R-:W3:Y:S04]  /*07d0*/  LDG.E R10, desc[UR4][R14.64+0x4] ;  /* 0x000004040e0a7981 */ /* 0x000ee8000c1e1900 */
[----:B------:R-:W4:Y:S04]  /*07e0*/  LDG.E R0, desc[UR4][R14.64+0x8] ;  /* 0x000008040e007981 */ /* 0x000f28000c1e1900 */
[----:B------:R-:W5:Y:S01]  /*07f0*/  LDG.E R26, desc[UR4][R14.64+0xc] ;  /* 0x00000c040e1a7981 */ /* 0x000f62000c1e1900 */
[----:B------:R-:W-:-:S02]  /*0800*/  HFMA2 R24, -RZ, RZ, 3.7421875, 0 ;  /* 0x437c0000ff187431 */ /* 0x000fc400000001ff */
[----:B------:R-:W-:-:S04]  /*0810*/  IMAD.MOV.U32 R22, RZ, RZ, 0x3bbb989d ;  /* 0x3bbb989dff167424 */ /* 0x000fc800078e00ff */
[----:B------:R-:W-:-:S04]  /*0820*/  FFMA.SAT R21, R3, R22, 0.5 ;  /* 0x3f00000003157423 */ /* 0x000fc80000002016 */
[----:B------:R-:W-:-:S04]  /*0830*/  FFMA.RM R21, R21, R24, 12582913 ;  /* 0x4b40000115157423 */ /* 0x000fc80000004018 */
[C---:B------:R-:W-:Y:S01]  /*0840*/  FADD R22, R21.reuse, -12583039 ;  /* 0xcb40007f15167421 */ /* 0x040fe20000000000 */
[----:B------:R-:W-:-:S03]  /*0850*/  IMAD.SHL.U32 R21, R21, 0x800000, RZ ;  /* 0x0080000015157824 */ /* 0x000fc600078e00ff */
[----:B------:R-:W-:-:S04]  /*0860*/  FFMA R22, R3, 1.4426950216293334961, -R22 ;  /* 0x3fb8aa3b03167823 */ /* 0x000fc80000000816 */
[----:B------:R-:W-:-:S06]  /*0870*/  FFMA R22, R3, 1.925963033500011079e-08, R22 ;  /* 0x32a5706003167823 */ /* 0x000fcc0000000016 */
[----:B------:R-:W0:Y:S02]  /*0880*/  MUFU.EX2 R22, R22 ;  /* 0x0000001600167308 */ /* 0x000e240000000800 */
[----:B0-----:R-:W-:-:S04]  /*0890*/  FMUL R24, R21, R22 ;  /* 0x0000001615187220 */ /* 0x001fc80000400000 */
[----:B------:R-:W-:Y:S01]  /*08a0*/  FADD R2, R2, R24 ;  /* 0x0000001802027221 */ /* 0x000fe20000000000 */
[C---:B--2---:R-:W-:Y:S01]  /*08b0*/  FFMA R17, R24.reuse, R12, R17 ;  /* 0x0000000c18117223 */ /* 0x044fe20000000011 */
[C---:B---3--:R-:W-:Y:S01]  /*08c0*/  FFMA R9, R24.reuse, R10, R9 ;  /* 0x0000000a18097223 */ /* 0x048fe20000000009 */
[C---:B----4-:R-:W-:Y:S01]  /*08d0*/  FFMA R11, R24.reuse, R0, R11 ;  /* 0x00000000180b7223 */ /* 0x050fe2000000000b */
[----:B-----5:R-:W-:-:S07]  /*08e0*/  FFMA R7, R24, R26, R7 ;  /* 0x0000001a18077223 */ /* 0x020fce0000000007 */
.L_x_6:
[----:B------:R-:W-:Y:S05]  /*08f0*/  BSYNC.RECONVERGENT B0 ;  /* 0x0000000000007941 */ /* 0x000fea0003800200 */
.L_x_5:
[----:B------:R-:W-:Y:S01]  /*0900*/  PRMT R0, R20, 0x8880, RZ ;  /* 0x0000888014007816 */ /* 0x000fe200000000ff */
[----:B------:R-:W-:Y:S03]  /*0910*/  BSSY.RECONVERGENT B0, `(.L_x_8) ;  /* 0x0000030000007945 */ /* 0x000fe60003800200 */
[----:B------:R-:W-:-:S04]  /*0920*/  ISETP.NE.AND P0, PT, R0, RZ, PT ;  /* 0x000000ff0000720c */ /* 0x000fc80003f05270 */
[C---:B------:R-:W-:Y:S02]  /*0930*/  SEL R0, R16.reuse, RZ, !P0 ;  /* 0x000000ff10007207 */ /* 0x040fe40004000000 */
[----:B------:R-:W-:-:S03]  /*0940*/  SEL R3, R16, RZ, P0 ;  /* 0x000000ff10037207 */ /* 0x000fc60000000000 */
[----:B------:R-:W-:Y:S01]  /*0950*/  IMAD.IADD R10, R13, 0x1, R0 ;  /* 0x000000010d0a7824 */ /* 0x000fe200078e0200 */
[----:B------:R-:W-:-:S04]  /*0960*/  IADD3 R21, PT, PT, R6, R3, RZ ;  /* 0x0000000306157210 */ /* 0x000fc80007ffe0ff */
[C---:B------:R-:W-:Y:S02]  /*0970*/  ISETP.GE.AND P0, PT, R21.reuse, UR6, PT ;  /* 0x0000000615007c0c */ /* 0x040fe4000bf06270 */
        /* <DEDUP_REMOVED lines=21> */
.L_x_10:
        /* <DEDUP_REMOVED lines=15> */
[----:B------:R-:W-:Y:S01]  /*0bc0*/  FADD R2, R2, R16 ;  /* 0x0000001002027221 */ /* 0x000fe20000000000 */
[C---:B--2---:R-:W-:Y:S01]  /*0bd0*/  FFMA R17, R16.reuse, R12, R17 ;  /* 0x0000000c10117223 */ /* 0x044fe20000000011 */
[C---:B---3--:R-:W-:Y:S01]  /*0be0*/  FFMA R9, R16.reuse, R10, R9 ;  /* 0x0000000a10097223 */ /* 0x048fe20000000009 */
[C---:B----4-:R-:W-:Y:S01]  /*0bf0*/  FFMA R11, R16.reuse, R0, R11 ;  /* 0x00000000100b7223 */ /* 0x050fe2000000000b */
[----:B-----5:R-:W-:-:S07]  /*0c00*/  FFMA R7, R16, R24, R7 ;  /* 0x0000001810077223 */ /* 0x020fce0000000007 */
.L_x_9:
[----:B------:R-:W-:Y:S05]  /*0c10*/  BSYNC.RECONVERGENT B0 ;  /* 0x0000000000007941 */ /* 0x000fea0003800200 */
.L_x_8:
[----:B------:R-:W-:Y:S01]  /*0c20*/  IADD3 R18, PT, PT, R18, 0x2, RZ ;  /* 0x0000000212127810 */ /* 0x000fe20007ffe0ff */
[----:B------:R-:W-:Y:S06]  /*0c30*/  @P2 BRA `(.L_x_11) ;  /* 0xfffffff8005c2947 */ /* 0x000fec000383ffff */
.L_x_1:
[----:B------:R-:W0:Y:S01]  /*0c40*/  MUFU.RCP R3, R2 ;  /* 0x0000000200037308 */ /* 0x000e220000001000 */
[----:B------:R-:W2:Y:S01]  /*0c50*/  LDCU UR6, c[0x0][0x390] ;  /* 0x00007200ff0677ac */ /* 0x000ea20008000800 */
[----:B------:R-:W-:Y:S06]  /*0c60*/  BSSY.RECONVERGENT B0, `(.L_x_12) ;  /* 0x000000e000007945 */ /* 0x000fec0003800200 */
[----:B------:R-:W1:Y:S01]  /*0c70*/  FCHK P0, R17, R2 ;  /* 0x0000000211007302 */ /* 0x000e620000000000 */
[----:B0-----:R-:W-:Y:S01]  /*0c80*/  FFMA R0, R3, -R2, 1 ;  /* 0x3f80000003007423 */ /* 0x001fe20000000802 */
[----:B--2---:R-:W-:-:S03]  /*0c90*/  IMAD R4, R13, UR6, R6 ;  /* 0x000000060d047c24 */ /* 0x004fc6000f8e0206 */
[----:B------:R-:W-:Y:S01]  /*0ca0*/  FFMA R0, R3, R0, R3 ;  /* 0x0000000003007223 */ /* 0x000fe20000000003 */
[----:B------:R-:W-:-:S03]  /*0cb0*/  IMAD.SHL.U32 R4, R4, 0x4, RZ ;  /* 0x0000000404047824 */ /* 0x000fc600078e00ff */
[----:B------:R-:W-:-:S04]  /*0cc0*/  FFMA R3, R0, R17, RZ ;  /* 0x0000001100037223 */ /* 0x000fc800000000ff */
[----:B------:R-:W-:-:S04]  /*0cd0*/  FFMA R5, R3, -R2, R17 ;  /* 0x8000000203057223 */ /* 0x000fc80000000011 */
[----:B------:R-:W-:Y:S01]  /*0ce0*/  FFMA R3, R0, R5, R3 ;  /* 0x0000000500037223 */ /* 0x000fe20000000003 */
[----:B-1----:R-:W-:Y:S06]  /*0cf0*/  @!P0 BRA `(.L_x_13) ;  /* 0x0000000000108947 */ /* 0x002fec0003800000 */
[----:B------:R-:W-:Y:S01]  /*0d00*/  MOV R0, R17 ;  /* 0x0000001100007202 */ /* 0x000fe20000000f00 */
[----:B------:R-:W-:Y:S01]  /*0d10*/  IMAD.MOV.U32 R3, RZ, RZ, R2 ;  /* 0x000000ffff037224 */ /* 0x000fe200078e0002 */
[----:B------:R-:W-:-:S07]  /*0d20*/  MOV R14, 0xd40 ;  /* 0x00000d40000e7802 */ /* 0x000fce0000000f00 */
[----:B------:R-:W-:Y:S05]  /*0d30*/  CALL.REL.NOINC `($__internal_0_$__cuda_sm3x_div_rn_noftz_f32_slowpath) ;  /* 0x0000000000d07944 */ /* 0x000fea0003c00000 */
.L_x_13:
[----:B------:R-:W-:Y:S05]  /*0d40*/  BSYNC.RECONVERGENT B0 ;  /* 0x0000000000007941 */ /* 0x000fea0003800200 */
.L_x_12:
[----:B------:R-:W0:Y:S01]  /*0d50*/  LDC.64 R12, c[0x0][0x388] ;  /* 0x0000e200ff0c7b82 */ /* 0x000e220000000a00 */
[----:B------:R-:W1:Y:S01]  /*0d60*/  MUFU.RCP R15, R2 ;  /* 0x00000002000f7308 */ /* 0x000e620000001000 */
[----:B------:R-:W-:Y:S07]  /*0d70*/  BSSY.RECONVERGENT B0, `(.L_x_14) ;  /* 0x000000f000007945 */ /* 0x000fee0003800200 */
[----:B------:R-:W2:Y:S01]  /*0d80*/  FCHK P0, R9, R2 ;  /* 0x0000000209007302 */ /* 0x000ea20000000000 */
[----:B-1----:R-:W-:-:S04]  /*0d90*/  FFMA R0, R15, -R2, 1 ;  /* 0x3f8000000f007423 */ /* 0x002fc80000000802 */
[----:B------:R-:W-:Y:S01]  /*0da0*/  FFMA R0, R15, R0, R15 ;  /* 0x000000000f007223 */ /* 0x000fe2000000000f */
[----:B0-----:R-:W-:-:S04]  /*0db0*/  IMAD.WIDE R4, R4, 0x4, R12 ;  /* 0x0000000404047825 */ /* 0x001fc800078e020c */
[----:B------:R-:W-:Y:S01]  /*0dc0*/  FFMA R6, R0, R9, RZ ;  /* 0x0000000900067223 */ /* 0x000fe200000000ff */
[----:B------:R0:W-:Y:S03]  /*0dd0*/  STG.E desc[UR4][R4.64], R3 ;  /* 0x0000000304007986 */ /* 0x0001e6000c101904 */
[----:B------:R-:W-:-:S04]  /*0de0*/  FFMA R13, R6, -R2, R9 ;  /* 0x80000002060d7223 */ /* 0x000fc80000000009 */
[----:B------:R-:W-:Y:S01]  /*0df0*/  FFMA R13, R0, R13, R6 ;  /* 0x0000000d000d7223 */ /* 0x000fe20000000006 */
[----:B--2---:R-:W-:Y:S06]  /*0e00*/  @!P0 BRA `(.L_x_15) ;  /* 0x0000000000148947 */ /* 0x004fec0003800000 */
[----:B------:R-:W-:Y:S01]  /*0e10*/  MOV R0, R9 ;  /* 0x0000000900007202 */ /* 0x000fe20000000f00 */
[----:B0-----:R-:W-:Y:S01]  /*0e20*/  IMAD.MOV.U32 R3, RZ, RZ, R2 ;  /* 0x000000ffff037224 */ /* 0x001fe200078e0002 */
[----:B------:R-:W-:-:S07]  /*0e30*/  MOV R14, 0xe50 ;  /* 0x00000e50000e7802 */ /* 0x000fce0000000f00 */
[----:B------:R-:W-:Y:S05]  /*0e40*/  CALL.REL.NOINC `($__internal_0_$__cuda_sm3x_div_rn_noftz_f32_slowpath) ;  /* 0x00000000008c7944 */ /* 0x000fea0003c00000 */
[----:B------:R-:W-:-:S07]  /*0e50*/  MOV R13, R3 ;  /* 0x00000003000d7202 */ /* 0x000fce0000000f00 */
.L_x_15:
[----:B------:R-:W-:Y:S05]  /*0e60*/  BSYNC.RECONVERGENT B0 ;  /* 0x0000000000007941 */ /* 0x000fea0003800200 */
.L_x_14:
[----:B0-----:R-:W0:Y:S01]  /*0e70*/  MUFU.RCP R3, R2 ;  /* 0x0000000200037308 */ /* 0x001e220000001000 */
[----:B------:R1:W-:Y:S01]  /*0e80*/  STG.E desc[UR4][R4.64+0x4], R13 ;  /* 0x0000040d04007986 */ /* 0x0003e2000c101904 */
[----:B------:R-:W-:Y:S06]  /*0e90*/  BSSY.RECONVERGENT B0, `(.L_x_16) ;  /* 0x000000c000007945 */ /* 0x000fec0003800200 */
[----:B------:R-:W2:Y:S01]  /*0ea0*/  FCHK P0, R11, R2 ;  /* 0x000000020b007302 */ /* 0x000ea20000000000 */
[----:B0-----:R-:W-:-:S04]  /*0eb0*/  FFMA R0, R3, -R2, 1 ;  /* 0x3f80000003007423 */ /* 0x001fc80000000802 */
[----:B------:R-:W-:-:S04]  /*0ec0*/  FFMA R0, R3, R0, R3 ;  /* 0x0000000003007223 */ /* 0x000fc80000000003 */
[----:B------:R-:W-:-:S04]  /*0ed0*/  FFMA R6, R0, R11, RZ ;  /* 0x0000000b00067223 */ /* 0x000fc800000000ff */
[----:B------:R-:W-:-:S04]  /*0ee0*/  FFMA R3, R6, -R2, R11 ;  /* 0x8000000206037223 */ /* 0x000fc8000000000b */
[----:B------:R-:W-:Y:S01]  /*0ef0*/  FFMA R3, R0, R3, R6 ;  /* 0x0000000300037223 */ /* 0x000fe20000000006 */
[----:B-12---:R-:W-:Y:S06]  /*0f00*/  @!P0 BRA `(.L_x_17) ;  /* 0x0000000000108947 */ /* 0x006fec0003800000 */
[----:B------:R-:W-:Y:S01]  /*0f10*/  IMAD.MOV.U32 R0, RZ, RZ, R11 ;  /* 0x000000ffff007224 */ /* 0x000fe200078e000b */
[----:B------:R-:W-:Y:S02]  /*0f20*/  MOV R3, R2 ;  /* 0x0000000200037202 */ /* 0x000fe40000000f00 */
[----:B------:R-:W-:-:S07]  /*0f30*/  MOV R14, 0xf50 ;  /* 0x00000f50000e7802 */ /* 0x000fce0000000f00 */
[----:B------:R-:W-:Y:S05]  /*0f40*/  CALL.REL.NOINC `($__internal_0_$__cuda_sm3x_div_rn_noftz_f32_slowpath) ;  /* 0x00000000004c7944 */ /* 0x000fea0003c00000 */
.L_x_17:
[----:B------:R-:W-:Y:S05]  /*0f50*/  BSYNC.RECONVERGENT B0 ;  /* 0x0000000000007941 */ /* 0x000fea0003800200 */
.L_x_16:
[----:B------:R-:W0:Y:S01]  /*0f60*/  MUFU.RCP R9, R2 ;  /* 0x0000000200097308 */ /* 0x000e220000001000 */
        /* <DEDUP_REMOVED lines=13> */
[----:B------:R-:W-:-:S07]  /*1040*/  IMAD.MOV.U32 R9, RZ, RZ, R3 ;  /* 0x000000ffff097224 */ /* 0x000fce00078e0003 */
.L_x_19:
[----:B------:R-:W-:Y:S05]  /*1050*/  BSYNC.RECONVERGENT B0 ;  /* 0x0000000000007941 */ /* 0x000fea0003800200 */
.L_x_18:
[----:B------:R-:W-:Y:S01]  /*1060*/  STG.E desc[UR4][R4.64+0xc], R9 ;  /* 0x00000c0904007986 */ /* 0x000fe2000c101904 */
[----:B------:R-:W-:Y:S05]  /*1070*/  EXIT ;  /* 0x000000000000794d */ /* 0x000fea0003800000 */
        .weak           $__internal_0_$__cuda_sm3x_div_rn_noftz_f32_slowpath
        .type           $__internal_0_$__cuda_sm3x_div_rn_noftz_f32_slowpath,@function
        .size           $__internal_0_$__cuda_sm3x_div_rn_noftz_f32_slowpath,(.L_x_65 - $__internal_0_$__cuda_sm3x_div_rn_noftz_f32_slowpath)
$__internal_0_$__cuda_sm3x_div_rn_noftz_f32_slowpath:
[----:B------:R-:W-:Y:S01]  /*1080*/  SHF.R.U32.HI R10, RZ, 0x17, R3 ;  /* 0x00000017ff0a7819 */ /* 0x000fe20000011603 */
[----:B------:R-:W-:Y:S01]  /*1090*/  BSSY.RECONVERGENT B1, `(.L_x_20) ;  /* 0x0000062000017945 */ /* 0x000fe20003800200 */
[----:B------:R-:W-:Y:S02]  /*10a0*/  SHF.R.U32.HI R15, RZ, 0x17, R0 ;  /* 0x00000017ff0f7819 */ /* 0x000fe40000011600 */
[----:B------:R-:W-:Y:S02]  /*10b0*/  LOP3.LUT R10, R10, 0xff, RZ, 0xc0, !PT ;  /* 0x000000ff0a0a7812 */ /* 0x000fe400078ec0ff */
[----:B------:R-:W-:Y:S02]  /*10c0*/  LOP3.LUT R15, R15, 0xff, RZ, 0xc0, !PT ;  /* 0x000000ff0f0f7812 */ /* 0x000fe400078ec0ff */
[----:B------:R-:W-:Y:S02]  /*10d0*/  IADD3 R23, PT, PT, R10, -0x1, RZ ;  /* 0xffffffff0a177810 */ /* 0x000fe40007ffe0ff */
[----:B------:R-:W-:-:S02]  /*10e0*/  IADD3 R22, PT, PT, R15, -0x1, RZ ;  /* 0xffffffff0f167810 */ /* 0x000fc40007ffe0ff */
[----:B------:R-:W-:-:S04]  /*10f0*/  ISETP.GT.U32.AND P0, PT, R23, 0xfd, PT ;  /* 0x000000fd1700780c */ /* 0x000fc80003f04070 */
[----:B------:R-:W-:-:S13]  /*1100*/  ISETP.GT.U32.OR P0, PT, R22, 0xfd, P0 ;  /* 0x000000fd1600780c */ /* 0x000fda0000704470 */
[----:B------:R-:W-:Y:S01]  /*1110*/  @!P0 IMAD.MOV.U32 R12, RZ, RZ, RZ ;  /* 0x000000ffff0c8224 */ /* 0x000fe200078e00ff */
[----:B------:R-:W-:Y:S06]  /*1120*/  @!P0 BRA `(.L_x_21) ;  /* 0x00000000005c8947 */ /* 0x000fec0003800000 */
[----:B------:R-:W-:Y:S02]  /*1130*/  FSETP.GTU.FTZ.AND P0, PT, |R0|, +INF , PT ;  /* 0x7f8000000000780b */ /* 0x000fe40003f1c200 */
[----:B------:R-:W-:-:S04]  /*1140*/  FSETP.GTU.FTZ.AND P1, PT, |R3|, +INF , PT ;  /* 0x7f8000000300780b */ /* 0x000fc80003f3c200 */
[----:B------:R-:W-:-:S13]  /*1150*/  PLOP3.LUT P0, PT, P0, P1, PT, 0xf8, 0x8f ;  /* 0x00000000008f781c */ /* 0x000fda0000703f70 */
[----:B------:R-:W-:Y:S05]  /*1160*/  @P0 BRA `(.L_x_22) ;  /* 0x00000004004c0947 */ /* 0x000fea0003800000 */
[----:B------:R-:W-:-:S13]  /*1170*/  LOP3.LUT P0, RZ, R3, 0x7fffffff, R0, 0xc8, !PT ;  /* 0x7fffffff03ff7812 */ /* 0x000fda000780c800 */
[----:B------:R-:W-:Y:S05]  /*1180*/  @!P0 BRA `(.L_x_23) ;  /* 0x00000004003c8947 */ /* 0x000fea0003800000 */
[C---:B------:R-:W-:Y:S02]  /*1190*/  FSETP.NEU.FTZ.AND P3, PT, |R0|.reuse, +INF , PT ;  /* 0x7f8000000000780b */ /* 0x040fe40003f7d200 */
[----:B------:R-:W-:Y:S02]  /*11a0*/  FSETP.NEU.FTZ.AND P1, PT, |R3|, +INF , PT ;  /* 0x7f8000000300780b */ /* 0x000fe40003f3d200 */
[----:B------:R-:W-:-:S11]  /*11b0*/  FSETP.NEU.FTZ.AND P0, PT, |R0|, +INF , PT ;  /* 0x7f8000000000780b */ /* 0x000fd60003f1d200 */
[----:B------:R-:W-:Y:S05]  /*11c0*/  @!P1 BRA !P3, `(.L_x_23) ;  /* 0x00000004002c9947 */ /* 0x000fea0005800000 */
[----:B------:R-:W-:-:S04]  /*11d0*/  LOP3.LUT P3, RZ, R0, 0x7fffffff, RZ, 0xc0, !PT ;  /* 0x7fffffff00ff7812 */ /* 0x000fc8000786c0ff */
[----:B------:R-:W-:-:S13]  /*11e0*/  PLOP3.LUT P1, PT, P1, P3, PT, 0x2f, 0xf2 ;  /* 0x0000000000f2781c */ /* 0x000fda0000f26577 */
[----:B------:R-:W-:Y:S05]  /*11f0*/  @P1 BRA `(.L_x_24) ;  /* 0x0000000400181947 */ /* 0x000fea0003800000 */
[----:B------:R-:W-:-:S04]  /*1200*/  LOP3.LUT P1, RZ, R3, 0x7fffffff, RZ, 0xc0, !PT ;  /* 0x7fffffff03ff7812 */ /* 0x000fc8000782c0ff */
[----:B------:R-:W-:-:S13]  /*1210*/  PLOP3.LUT P0, PT, P0, P1, PT, 0x2f, 0xf2 ;  /* 0x0000000000f2781c */ /* 0x000fda0000702577 */
[----:B------:R-:W-:Y:S05]  /*1220*/  @P0 BRA `(.L_x_25) ;  /* 0x0000000400000947 */ /* 0x000fea0003800000 */
[----:B------:R-:W-:Y:S02]  /*1230*/  ISETP.GE.AND P0, PT, R22, RZ, PT ;  /* 0x000000ff1600720c */ /* 0x000fe40003f06270 */
[----:B------:R-:W-:-:S11]  /*1240*/  ISETP.GE.AND P1, PT, R23, RZ, PT ;  /* 0x000000ff1700720c */ /* 0x000fd60003f26270 */
[----:B------:R-:W-:Y:S01]  /*1250*/  @P0 MOV R12, RZ ;  /* 0x000000ff000c0202 */ /* 0x000fe20000000f00 */
[----:B------:R-:W-:Y:S01]  /*1260*/  @!P0 FFMA R0, R0, 1.84467440737095516160e+19, RZ ;  /* 0x5f80000000008823 */ /* 0x000fe200000000ff */
[----:B------:R-:W-:Y:S01]  /*1270*/  @!P0 MOV R12, 0xffffffc0 ;  /* 0xffffffc0000c8802 */ /* 0x000fe20000000f00 */
[----:B------:R-:W-:-:S04]  /*1280*/  @!P1 FFMA R3, R3, 1.84467440737095516160e+19, RZ ;  /* 0x5f80000003039823 */ /* 0x000fc800000000ff */
[----:B------:R-:W-:-:S07]  /*1290*/  @!P1 VIADD R12, R12, 0x40 ;  /* 0x000000400c0c9836 */ /* 0x000fce0000000000 */
.L_x_21:
[----:B------:R-:W-:Y:S01]  /*12a0*/  LEA R22, R10, 0xc0800000, 0x17 ;  /* 0xc08000000a167811 */ /* 0x000fe200078eb8ff */
[----:B------:R-:W-:Y:S01]  /*12b0*/  BSSY.RECONVERGENT B2, `(.L_x_26) ;  /* 0x0000036000027945 */ /* 0x000fe20003800200 */
[----:B------:R-:W-:Y:S02]  /*12c0*/  IADD3 R15, PT, PT, R15, -0x7f, RZ ;  /* 0xffffff810f0f7810 */ /* 0x000fe40007ffe0ff */
[----:B------:R-:W-:-:S03]  /*12d0*/  IADD3 R25, PT, PT, -R22, R3, RZ ;  /* 0x0000000316197210 */ /* 0x000fc60007ffe1ff */
[----:B------:R-:W-:Y:S01]  /*12e0*/  IMAD R0, R15, -0x800000, R0 ;  /* 0xff8000000f007824 */ /* 0x000fe200078e0200 */
[----:B------:R-:W0:Y:S01]  /*12f0*/  MUFU.RCP R22, R25 ;  /* 0x0000001900167308 */ /* 0x000e220000001000 */
[----:B------:R-:W-:Y:S01]  /*1300*/  FADD.FTZ R3, -R25, -RZ ;  /* 0x800000ff19037221 */ /* 0x000fe20000010100 */
[----:B------:R-:W-:-:S05]  /*1310*/  IADD3 R15, PT, PT, R15, 0x7f, -R10 ;  /* 0x0000007f0f0f7810 */ /* 0x000fca0007ffe80a */
[----:B------:R-:W-:Y:S02]  /*1320*/  IMAD.IADD R15, R15, 0x1, R12 ;  /* 0x000000010f0f7824 */ /* 0x000fe400078e020c */
[----:B0-----:R-:W-:-:S04]  /*1330*/  FFMA R23, R22, R3, 1 ;  /* 0x3f80000016177423 */ /* 0x001fc80000000003 */
[----:B------:R-:W-:-:S04]  /*1340*/  FFMA R23, R22, R23, R22 ;  /* 0x0000001716177223 */ /* 0x000fc80000000016 */
[----:B------:R-:W-:-:S04]  /*1350*/  FFMA R22, R0, R23, RZ ;  /* 0x0000001700167223 */ /* 0x000fc800000000ff */
[----:B------:R-:W-:-:S04]  /*1360*/  FFMA R24, R3, R22, R0 ;  /* 0x0000001603187223 */ /* 0x000fc80000000000 */
[----:B------:R-:W-:-:S04]  /*1370*/  FFMA R22, R23, R24, R22 ;  /* 0x0000001817167223 */ /* 0x000fc80000000016 */
[----:B------:R-:W-:-:S04]  /*1380*/  FFMA R3, R3, R22, R0 ;  /* 0x0000001603037223 */ /* 0x000fc80000000000 */
[----:B------:R-:W-:-:S05]  /*1390*/  FFMA R0, R23, R3, R22 ;  /* 0x0000000317007223 */ /* 0x000fca0000000016 */
[----:B------:R-:W-:-:S04]  /*13a0*/  SHF.R.U32.HI R10, RZ, 0x17, R0 ;  /* 0x00000017ff0a7819 */ /* 0x000fc80000011600 */
[----:B------:R-:W-:-:S04]  /*13b0*/  LOP3.LUT R10, R10, 0xff, RZ, 0xc0, !PT ;  /* 0x000000ff0a0a7812 */ /* 0x000fc800078ec0ff */
[----:B------:R-:W-:-:S04]  /*13c0*/  IADD3 R10, PT, PT, R10, R15, RZ ;  /* 0x0000000f0a0a7210 */ /* 0x000fc80007ffe0ff */
[----:B------:R-:W-:-:S04]  /*13d0*/  IADD3 R12, PT, PT, R10, -0x1, RZ ;  /* 0xffffffff0a0c7810 */ /* 0x000fc80007ffe0ff */
[----:B------:R-:W-:-:S13]  /*13e0*/  ISETP.GE.U32.AND P0, PT, R12, 0xfe, PT ;  /* 0x000000fe0c00780c */ /* 0x000fda0003f06070 */
[----:B------:R-:W-:Y:S05]  /*13f0*/  @!P0 BRA `(.L_x_27) ;  /* 0x0000000000808947 */ /* 0x000fea0003800000 */
[----:B------:R-:W-:-:S13]  /*1400*/  ISETP.GT.AND P0, PT, R10, 0xfe, PT ;  /* 0x000000fe0a00780c */ /* 0x000fda0003f04270 */
[----:B------:R-:W-:Y:S05]  /*1410*/  @P0 BRA `(.L_x_28) ;  /* 0x00000000006c0947 */ /* 0x000fea0003800000 */
[----:B------:R-:W-:-:S13]  /*1420*/  ISETP.GE.AND P0, PT, R10, 0x1, PT ;  /* 0x000000010a00780c */ /* 0x000fda0003f06270 */
[----:B------:R-:W-:Y:S05]  /*1430*/  @P0 BRA `(.L_x_29) ;  /* 0x0000000000740947 */ /* 0x000fea0003800000 */
[----:B------:R-:W-:Y:S02]  /*1440*/  ISETP.GE.AND P0, PT, R10, -0x18, PT ;  /* 0xffffffe80a00780c */ /* 0x000fe40003f06270 */
[----:B------:R-:W-:-:S11]  /*1450*/  LOP3.LUT R0, R0, 0x80000000, RZ, 0xc0, !PT ;  /* 0x8000000000007812 */ /* 0x000fd600078ec0ff */
[----:B------:R-:W-:Y:S05]  /*1460*/  @!P0 BRA `(.L_x_29) ;  /* 0x0000000000688947 */ /* 0x000fea0003800000 */
[CCC-:B------:R-:W-:Y:S01]  /*1470*/  FFMA.RZ R12, R23.reuse, R3.reuse, R22.reuse ;  /* 0x00000003170c7223 */ /* 0x1c0fe2000000c016 */
[CCC-:B------:R-:W-:Y:S01]  /*1480*/  FFMA.RP R15, R23.reuse, R3.reuse, R22.reuse ;  /* 0x00000003170f7223 */ /* 0x1c0fe20000008016 */
[----:B------:R-:W-:Y:S01]  /*1490*/  FFMA.RM R22, R23, R3, R22 ;  /* 0x0000000317167223 */ /* 0x000fe20000004016 */
[C---:B------:R-:W-:Y:S01]  /*14a0*/  VIADD R3, R10.reuse, 0x20 ;  /* 0x000000200a037836 */ /* 0x040fe20000000000 */
[----:B------:R-:W-:Y:S02]  /*14b0*/  ISETP.NE.AND P3, PT, R10, RZ, PT ;  /* 0x000000ff0a00720c */ /* 0x000fe40003f65270 */
[----:B------:R-:W-:Y:S02]  /*14c0*/  LOP3.LUT R12, R12, 0x7fffff, RZ, 0xc0, !PT ;  /* 0x007fffff0c0c7812 */ /* 0x000fe400078ec0ff */
[----:B------:R-:W-:Y:S02]  /*14d0*/  ISETP.NE.AND P1, PT, R10, RZ, PT ;  /* 0x000000ff0a00720c */ /* 0x000fe40003f25270 */
[----:B------:R-:W-:-:S02]  /*14e0*/  LOP3.LUT R12, R12, 0x800000, RZ, 0xfc, !PT ;  /* 0x008000000c0c7812 */ /* 0x000fc400078efcff */
[----:B------:R-:W-:Y:S02]  /*14f0*/  IADD3 R10, PT, PT, -R10, RZ, RZ ;  /* 0x000000ff0a0a7210 */ /* 0x000fe40007ffe1ff */
[----:B------:R-:W-:Y:S02]  /*1500*/  SHF.L.U32 R3, R12, R3, RZ ;  /* 0x000000030c037219 */ /* 0x000fe400000006ff */
[----:B------:R-:W-:Y:S02]  /*1510*/  FSETP.NEU.FTZ.AND P0, PT, R15, R22, PT ;  /* 0x000000160f00720b */ /* 0x000fe40003f1d000 */
[----:B------:R-:W-:Y:S02]  /*1520*/  SEL R15, R10, RZ, P3 ;  /* 0x000000ff0a0f7207 */ /* 0x000fe40001800000 */
[----:B------:R-:W-:Y:S02]  /*1530*/  ISETP.NE.AND P1, PT, R3, RZ, P1 ;  /* 0x000000ff0300720c */ /* 0x000fe40000f25270 */
[----:B------:R-:W-:-:S02]  /*1540*/  SHF.R.U32.HI R15, RZ, R15, R12 ;  /* 0x0000000fff0f7219 */ /* 0x000fc4000001160c */
[----:B------:R-:W-:Y:S02]  /*1550*/  PLOP3.LUT P0, PT, P0, P1, PT, 0xf8, 0x8f ;  /* 0x00000000008f781c */ /* 0x000fe40000703f70 */
[----:B------:R-:W-:Y:S02]  /*1560*/  SHF.R.U32.HI R10, RZ, 0x1, R15 ;  /* 0x00000001ff0a7819 */ /* 0x000fe4000001160f */
[----:B------:R-:W-:-:S04]  /*1570*/  SEL R3, RZ, 0x1, !P0 ;  /* 0x00000001ff037807 */ /* 0x000fc80004000000 */
[----:B------:R-:W-:-:S04]  /*1580*/  LOP3.LUT R12, R3, 0x1, R10, 0xf8, !PT ;  /* 0x00000001030c7812 */ /* 0x000fc800078ef80a */
[----:B------:R-:W-:-:S04]  /*1590*/  LOP3.LUT R15, R12, R15, RZ, 0xc0, !PT ;  /* 0x0000000f0c0f7212 */ /* 0x000fc800078ec0ff */
[----:B------:R-:W-:-:S04]  /*15a0*/  IADD3 R15, PT, PT, R10, R15, RZ ;  /* 0x0000000f0a0f7210 */ /* 0x000fc80007ffe0ff */
[----:B------:R-:W-:Y:S01]  /*15b0*/  LOP3.LUT R0, R15, R0, RZ, 0xfc, !PT ;  /* 0x000000000f007212 */ /* 0x000fe200078efcff */
[----:B------:R-:W-:Y:S06]  /*15c0*/  BRA `(.L_x_29) ;  /* 0x0000000000107947 */ /* 0x000fec0003800000 */
.L_x_28:
[----:B------:R-:W-:-:S04]  /*15d0*/  LOP3.LUT R0, R0, 0x80000000, RZ, 0xc0, !PT ;  /* 0x8000000000007812 */ /* 0x000fc800078ec0ff */
[----:B------:R-:W-:Y:S01]  /*15e0*/  LOP3.LUT R0, R0, 0x7f800000, RZ, 0xfc, !PT ;  /* 0x7f80000000007812 */ /* 0x000fe200078efcff */
[----:B------:R-:W-:Y:S06]  /*15f0*/  BRA `(.L_x_29) ;  /* 0x0000000000047947 */ /* 0x000fec0003800000 */
.L_x_27:
[----:B------:R-:W-:-:S07]  /*1600*/  IMAD R0, R15, 0x800000, R0 ;  /* 0x008000000f007824 */ /* 0x000fce00078e0200 */
.L_x_29:
[----:B------:R-:W-:Y:S05]  /*1610*/  BSYNC.RECONVERGENT B2 ;  /* 0x0000000000027941 */ /* 0x000fea0003800200 */
.L_x_26:
[----:B------:R-:W-:Y:S05]  /*1620*/  BRA `(.L_x_30) ;  /* 0x0000000000207947 */ /* 0x000fea0003800000 */
.L_x_25:
[----:B------:R-:W-:-:S04]  /*1630*/  LOP3.LUT R0, R3, 0x80000000, R0, 0x48, !PT ;  /* 0x8000000003007812 */ /* 0x000fc800078e4800 */
[----:B------:R-:W-:Y:S01]  /*1640*/  LOP3.LUT R0, R0, 0x7f800000, RZ, 0xfc, !PT ;  /* 0x7f80000000007812 */ /* 0x000fe200078efcff */
[----:B------:R-:W-:Y:S06]  /*1650*/  BRA `(.L_x_30) ;  /* 0x0000000000147947 */ /* 0x000fec0003800000 */
.L_x_24:
[----:B------:R-:W-:Y:S01]  /*1660*/  LOP3.LUT R0, R3, 0x80000000, R0, 0x48, !PT ;  /* 0x8000000003007812 */ /* 0x000fe200078e4800 */
[----:B------:R-:W-:Y:S06]  /*1670*/  BRA `(.L_x_30) ;  /* 0x00000000000c7947 */ /* 0x000fec0003800000 */
.L_x_23:
[----:B------:R-:W0:Y:S01]  /*1680*/  MUFU.RSQ R0, -QNAN ;  /* 0xffc0000000007908 */ /* 0x000e220000001400 */
[----:B------:R-:W-:Y:S05]  /*1690*/  BRA `(.L_x_30) ;  /* 0x0000000000047947 */ /* 0x000fea0003800000 */
.L_x_22:
[----:B------:R-:W-:-:S07]  /*16a0*/  FADD.FTZ R0, R0, R3 ;  /* 0x0000000300007221 */ /* 0x000fce0000010000 */
.L_x_30:
[----:B------:R-:W-:Y:S05]  /*16b0*/  BSYNC.RECONVERGENT B1 ;  /* 0x0000000000017941 */ /* 0x000fea0003800200 */
.L_x_20:
[----:B------:R-:W-:Y:S01]  /*16c0*/  HFMA2 R15, -RZ, RZ, 0, 0 ;  /* 0x00000000ff0f7431 */ /* 0x000fe200000001ff */
[----:B0-----:R-:W-:-:S03]  /*16d0*/  MOV R3, R0 ;  /* 0x0000000000037202 */ /* 0x001fc60000000f00 */
[----:B------:R-:W-:Y:S05]  /*16e0*/  RET.REL.NODEC R14 `(_Z20halation_blur_kernelPKfPfiifb) ;  /* 0xffffffe80e447950 */ /* 0x000fea0003c3ffff */
.L_x_31:
        /* <DEDUP_REMOVED lines=9> */
.L_x_65:


//--------------------- .text._Z23halation_extract_kernelPKfPfiifff --------------------------
	.section	.text._Z23halation_extract_kernelPKfPfiifff,"ax",@progbits
	.align	128
        .global         _Z23halation_extract_kernelPKfPfiifff
        .type           _Z23halation_extract_kernelPKfPfiifff,@function
        .size           _Z23halation_extract_kernelPKfPfiifff,(.L_x_66 - _Z23halation_extract_kernelPKfPfiifff)
        .other          _Z23halation_extract_kernelPKfPfiifff,@"STO_CUDA_ENTRY STV_DEFAULT"
_Z23halation_extract_kernelPKfPfiifff:
.text._Z23halation_extract_kernelPKfPfiifff:
        /* <DEDUP_REMOVED lines=17> */
[----:B------:R-:W-:-:S05]  /*0110*/  SHF.L.U32 R2, R2, 0x2, RZ ;  /* 0x0000000202027819 */ /* 0x000fca00000006ff */
[----:B0-----:R-:W-:-:S05]  /*0120*/  IMAD.WIDE R6, R2, 0x4, R6 ;  /* 0x0000000402067825 */ /* 0x001fca00078e0206 */
[----:B-1----:R-:W3:Y:S04]  /*0130*/  LDG.E R3, desc[UR4][R6.64+0x4] ;  /* 0x0000040406037981 */ /* 0x002ee8000c1e1900 */
[----:B------:R-:W4:Y:S04]  /*0140*/  LDG.E R0, desc[UR4][R6.64] ;  /* 0x0000000406007981 */ /* 0x000f28000c1e1900 */
[----:B------:R-:W2:Y:S04]  /*0150*/  LDG.E R5, desc[UR4][R6.64+0x8] ;  /* 0x0000080406057981 */ /* 0x000ea8000c1e1900 */
[----:B------:R0:W5:Y:S01]  /*0160*/  LDG.E R4, desc[UR4][R6.64+0xc] ;  /* 0x00000c0406047981 */ /* 0x000162000c1e1900 */
[----:B---3--:R-:W-:-:S04]  /*0170*/  FMUL R3, R3, 0.71520000696182250977 ;  /* 0x3f37175903037820 */ /* 0x008fc80000400000 */
[----:B----4-:R-:W-:-:S04]  /*0180*/  FFMA R0, R0, 0.21259999275207519531, R3 ;  /* 0x3e59b3d000007823 */ /* 0x010fc80000000003 */
[----:B--2---:R-:W-:-:S05]  /*0190*/  FFMA R5, R5, 0.072200000286102294922, R0 ;  /* 0x3d93dd9805057823 */ /* 0x004fca0000000000 */
[----:B------:R-:W-:-:S13]  /*01a0*/  FSETP.GT.AND P0, PT, R5, UR6, PT ;  /* 0x0000000605007c0b */ /* 0x000fda000bf04000 */
[----:B0-----:R-:W-:Y:S05]  /*01b0*/  @!P0 BRA `(.L_x_32) ;  /* 0x0000001000148947 */ /* 0x001fea0003800000 */
[----:B------:R-:W0:Y:S02]  /*01c0*/  LDC R0, c[0x0][0x39c] ;  /* 0x0000e700ff007b82 */ /* 0x000e240000000800 */
[C---:B0-----:R-:W-:Y:S01]  /*01d0*/  FSETP.GEU.AND P0, PT, |R0|.reuse, 360, PT ;  /* 0x43b400000000780b */ /* 0x041fe20003f0e200 */
[----:B------:R-:W-:-:S12]  /*01e0*/  FADD R3, |R0|, -RZ ;  /* 0x800000ff00037221 */ /* 0x000fd80000000200 */
[----:B------:R-:W-:Y:S05]  /*01f0*/  @!P0 BRA `(.L_x_33) ;  /* 0x0000000000bc8947 */ /* 0x000fea0003800000 */
[----:B------:R-:W-:-:S13]  /*0200*/  FSETP.GTU.AND P0, PT, |R0|, 3.01989888000000000000e+09, PT ;  /* 0x4f3400000000780b */ /* 0x000fda0003f0c200 */
[----:B------:R-:W-:Y:S05]  /*0210*/  @P0 BRA `(.L_x_34) ;  /* 0x0000000000540947 */ /* 0x000fea0003800000 */
[----:B------:R-:W-:-:S06]  /*0220*/  FMUL R3, |R0|, 0.0027777778450399637222 ;  /* 0x3b360b6100037820 */ /* 0x000fcc0000400200 */
[----:B------:R-:W0:Y:S02]  /*0230*/  FRND.TRUNC R3, R3 ;  /* 0x0000000300037307 */ /* 0x000e24000020d000 */
[----:B0-----:R-:W-:-:S05]  /*0240*/  FFMA R6, R3, -360, |R0| ;  /* 0xc3b4000003067823 */ /* 0x001fca0000000400 */
[----:B------:R-:W-:-:S13]  /*0250*/  ISETP.GE.U32.AND P0, PT, R6, 0x43b40000, PT ;  /* 0x43b400000600780c */ /* 0x000fda0003f06070 */
[----:B------:R-:W-:Y:S05]  /*0260*/  @!P0 BRA `(.L_x_35) ;  /* 0x0000000000388947 */ /* 0x000fea0003800000 */
[----:B------:R-:W-:-:S04]  /*0270*/  ISETP.GE.U32.AND P0, PT, R6, -0x7fffffff, PT ;  /* 0x800000010600780c */ /* 0x000fc80003f06070 */
[----:B------:R-:W-:-:S09]  /*0280*/  FSETP.GEU.OR P1, PT, R6, -360, !P0 ;  /* 0xc3b400000600780b */ /* 0x000fd2000472e400 */
[----:B------:R-:W-:-:S04]  /*0290*/  @P0 FADD R7, R3, -1 ;  /* 0xbf80000003070421 */ /* 0x000fc80000000000 */
[----:B------:R-:W-:-:S04]  /*02a0*/  @!P1 FADD R7, R7, -1 ;  /* 0xbf80000007079421 */ /* 0x000fc80000000000 */
[----:B------:R-:W-:Y:S01]  /*02b0*/  @P0 IMAD.MOV.U32 R3, RZ, RZ, R7 ;  /* 0x000000ffff030224 */ /* 0x000fe200078e0007 */
[----:B------:R-:W-:Y:S06]  /*02c0*/  @P0 BRA `(.L_x_35) ;  /* 0x0000000000200947 */ /* 0x000fec0003800000 */
[----:B------:R-:W-:Y:S01]  /*02d0*/  FSETP.GE.AND P0, PT, R6, 720, PT ;  /* 0x443400000600780b */ /* 0x000fe20003f06000 */
[----:B------:R-:W-:-:S12]  /*02e0*/  FADD R3, R3, 1 ;  /* 0x3f80000003037421 */ /* 0x000fd80000000000 */
[----:B------:R-:W-:-:S05]  /*02f0*/  @P0 MOV R7, 0x43b40000 ;  /* 0x43b4000000070802 */ /* 0x000fca0000000f00 */
[----:B------:R-:W-:-:S05]  /*0300*/  @P0 FFMA R6, R7, -3, R6 ;  /* 0xc040000007060823 */ /* 0x000fca0000000006 */
[----:B------:R-:W-:Y:S01]  /*0310*/  FSETP.GE.AND P1, PT, R6, RZ, P0 ;  /* 0x000000ff0600720b */ /* 0x000fe20000726000 */
[----:B------:R-:W-:-:S12]  /*0320*/  @P0 FADD R6, R3, 1 ;  /* 0x3f80000003060421 */ /* 0x000fd80000000000 */
[----:B------:R-:W-:-:S04]  /*0330*/  @P1 FADD R6, R6, 1 ;  /* 0x3f80000006061421 */ /* 0x000fc80000000000 */
[----:B------:R-:W-:-:S07]  /*0340*/  @P0 IMAD.MOV.U32 R3, RZ, RZ, R6 ;  /* 0x000000ffff030224 */ /* 0x000fce00078e0006 */
.L_x_35:
[----:B------:R-:W-:Y:S01]  /*0350*/  FFMA R3, R3, -360, |R0| ;  /* 0xc3b4000003037823 */ /* 0x000fe20000000400 */
[----:B------:R-:W-:Y:S06]  /*0360*/  BRA `(.L_x_33) ;  /* 0x0000000000607947 */ /* 0x000fec0003800000 */
.L_x_34:
[C---:B------:R-:W-:Y:S01]  /*0370*/  LOP3.LUT R6, R3.reuse, 0xff800000, RZ, 0xc0, !PT ;  /* 0xff80000003067812 */ /* 0x040fe200078ec0ff */
[----:B------:R-:W-:Y:S01]  /*0380*/  IMAD.MOV.U32 R10, RZ, RZ, 0x7fffffff ;  /* 0x7fffffffff0a7424 */ /* 0x000fe200078e00ff */
[C---:B------:R-:W-:Y:S02]  /*0390*/  ISETP.GT.U32.AND P0, PT, R3.reuse, 0x7f7fffff, PT ;  /* 0x7f7fffff0300780c */ /* 0x040fe40003f04070 */
[----:B------:R-:W-:Y:S02]  /*03a0*/  IADD3 R7, PT, PT, R6, -0x43800000, RZ ;  /* 0xbc80000006077810 */ /* 0x000fe40007ffe0ff */
[----:B------:R-:W-:Y:S02]  /*03b0*/  LOP3.LUT R6, R3, 0x7fffff, RZ, 0xc0, !PT ;  /* 0x007fffff03067812 */ /* 0x000fe400078ec0ff */
[----:B------:R-:W-:Y:S02]  /*03c0*/  ISETP.NE.AND P1, PT, R7, RZ, PT ;  /* 0x000000ff0700720c */ /* 0x000fe40003f25270 */
[----:B------:R-:W-:-:S02]  /*03d0*/  LOP3.LUT R6, R6, 0x3f800000, RZ, 0xfc, !PT ;  /* 0x3f80000006067812 */ /* 0x000fc400078efcff */
[----:B------:R-:W-:-:S09]  /*03e0*/  FSEL R10, R10, 2.14748364800000000000e+09, P0 ;  /* 0x4f0000000a0a7808 */ /* 0x000fd20000000000 */
[----:B------:R-:W-:Y:S05]  /*03f0*/  @!P1 BRA `(.L_x_36) ;  /* 0x0000000000349947 */ /* 0x000fea0003800000 */
.L_x_37:
[----:B------:R-:W-:-:S04]  /*0400*/  VIMNMX.U32 R3, PT, PT, R7, 0xb800000, PT ;  /* 0x0b80000007037848 */ /* 0x000fc80003fe0000 */
[----:B------:R-:W-:Y:S01]  /*0410*/  IADD3 R6, PT, PT, R3, R6, RZ ;  /* 0x0000000603067210 */ /* 0x000fe20007ffe0ff */
[----:B------:R-:W-:-:S04]  /*0420*/  IMAD.IADD R7, R7, 0x1, -R3 ;  /* 0x0000000107077824 */ /* 0x000fc800078e0a03 */
[----:B------:R-:W-:Y:S01]  /*0430*/  FMUL R9, R6, 0.71111112833023071289 ;  /* 0x3f360b6106097820 */ /* 0x000fe20000400000 */
[----:B------:R-:W-:-:S03]  /*0440*/  ISETP.NE.AND P1, PT, R7, RZ, PT ;  /* 0x000000ff0700720c */ /* 0x000fc60003f25270 */
[----:B------:R-:W-:-:S04]  /*0450*/  FFMA R8, R9, -1.40625, R6 ;  /* 0xbfb4000009087823 */ /* 0x000fc80000000006 */
[----:B------:R-:W-:-:S04]  /*0460*/  FFMA R9, R8, 0.71111112833023071289, R9 ;  /* 0x3f360b6108097823 */ /* 0x000fc80000000009 */
[----:B------:R-:W-:-:S04]  /*0470*/  FFMA R8, R9, -1.40625, R6 ;  /* 0xbfb4000009087823 */ /* 0x000fc80000000006 */
[----:B------:R-:W-:-:S04]  /*0480*/  FFMA.RZ R8, R8, 0.71111112833023071289, R9 ;  /* 0x3f360b6108087823 */ /* 0x000fc8000000c009 */
[----:B------:R-:W0:Y:S02]  /*0490*/  FRND.TRUNC R9, R8 ;  /* 0x0000000800097307 */ /* 0x000e24000020d000 */
[----:B0-----:R-:W-:-:S05]  /*04a0*/  FFMA R6, R9, -1.40625, R6 ;  /* 0xbfb4000009067823 */ /* 0x001fca0000000006 */
[----:B------:R-:W-:-:S13]  /*04b0*/  ISETP.NE.AND P0, PT, R6, RZ, PT ;  /* 0x000000ff0600720c */ /* 0x000fda0003f05270 */
[----:B------:R-:W-:Y:S05]  /*04c0*/  @P0 BRA P1, `(.L_x_37) ;  /* 0xfffffffc00cc0947 */ /* 0x000fea000083ffff */
.L_x_36:
[----:B------:R-:W-:-:S04]  /*04d0*/  FMUL R3, R6, 1.1920928955078125e-07 ;  /* 0x3400000006037820 */ /* 0x000fc80000400000 */
[----:B------:R-:W-:-:S07]  /*04e0*/  FMUL R3, R10, R3 ;  /* 0x000000030a037220 */ /* 0x000fce0000400000 */
.L_x_33:
[C---:B------:R-:W-:Y:S01]  /*04f0*/  FSETP.NAN.AND P0, PT, |R3|.reuse, |R3|, PT ;  /* 0x400000030300720b */ /* 0x040fe20003f08200 */
[----:B------:R-:W-:Y:S01]  /*0500*/  IMAD.MOV.U32 R6, RZ, RZ, 0x3b360b61 ;  /* 0x3b360b61ff067424 */ /* 0x000fe200078e00ff */
[----:B------:R-:W-:-:S04]  /*0510*/  LOP3.LUT R0, R3, 0x80000000, R0, 0xb8, !PT ;  /* 0x8000000003007812 */ /* 0x000fc800078eb800 */
[----:B------:R-:W-:Y:S01]  /*0520*/  FSEL R0, R3, R0, P0 ;  /* 0x0000000003007208 */ /* 0x000fe20000000000 */
[----:B------:R-:W-:-:S03]  /*0530*/  HFMA2 R3, -RZ, RZ, 3.8515625, 0 ;  /* 0x43b40000ff037431 */ /* 0x000fc600000001ff */
[----:B------:R-:W-:Y:S02]  /*0540*/  FSETP.GEU.AND P0, PT, R0, RZ, PT ;  /* 0x000000ff0000720b */ /* 0x000fe40003f0e000 */
[----:B------:R-:W-:-:S04]  /*0550*/  FFMA R3, -R3, R6, 1 ;  /* 0x3f80000003037423 */ /* 0x000fc80000000106 */
[----:B------:R-:W-:-:S07]  /*0560*/  FFMA R3, R3, R6, 0.0027777778450399637222 ;  /* 0x3b360b6103037423 */ /* 0x000fce0000000006 */
[----:B------:R-:W-:-:S04]  /*0570*/  @!P0 FADD R0, R0, 360 ;  /* 0x43b4000000008421 */ /* 0x000fc80000000000 */
[----:B------:R-:W0:Y:S01]  /*0580*/  FCHK P0, R0, 360 ;  /* 0x43b4000000007902 */ /* 0x000e220000000000 */
[----:B------:R-:W-:-:S04]  /*0590*/  FFMA R6, R0, R3, RZ ;  /* 0x0000000300067223 */ /* 0x000fc800000000ff */
[----:B------:R-:W-:-:S04]  /*05a0*/  FFMA R7, R6, -360, R0 ;  /* 0xc3b4000006077823 */ /* 0x000fc80000000000 */
[----:B------:R-:W-:Y:S01]  /*05b0*/  FFMA R3, R3, R7, R6 ;  /* 0x0000000703037223 */ /* 0x000fe20000000006 */
[----:B0-----:R-:W-:Y:S06]  /*05c0*/  @!P0 BRA `(.L_x_38) ;  /* 0x00000000000c8947 */ /* 0x001fec0003800000 */
[----:B------:R-:W-:Y:S02]  /*05d0*/  MOV R3, 0x43b40000 ;  /* 0x43b4000000037802 */ /* 0x000fe40000000f00 */
[----:B------:R-:W-:-:S07]  /*05e0*/  MOV R10, 0x600 ;  /* 0x00000600000a7802 */ /* 0x000fce0000000f00 */
[----:B-----5:R-:W-:Y:S05]  /*05f0*/  CALL.REL.NOINC `($__internal_1_$__cuda_sm3x_div_rn_noftz_f32_slowpath) ;  /* 0x0000000c00207944 */ /* 0x020fea0003c00000 */
.L_x_38:
[----:B------:R-:W-:Y:S01]  /*0600*/  FMUL R0, R3, 6 ;  /* 0x40c0000003007820 */ /* 0x000fe20000400000 */
[----:B------:R-:W-:Y:S03]  /*0610*/  BSSY.RECONVERGENT B0, `(.L_x_39) ;  /* 0x0000036000007945 */ /* 0x000fe60003800200 */
[C---:B------:R-:W-:Y:S01]  /*0620*/  FADD R7, |R0|.reuse, -RZ ;  /* 0x800000ff00077221 */ /* 0x040fe20000000200 */
[----:B------:R-:W-:-:S13]  /*0630*/  FSETP.GEU.AND P0, PT, |R0|, 2, PT ;  /* 0x400000000000780b */ /* 0x000fda0003f0e200 */
[----:B------:R-:W-:Y:S05]  /*0640*/  @!P0 BRA `(.L_x_40) ;  /* 0x0000000000c88947 */ /* 0x000fea0003800000 */
[----:B------:R-:W-:-:S13]  /*0650*/  FSETP.GTU.AND P0, PT, R7, 16777216, PT ;  /* 0x4b8000000700780b */ /* 0x000fda0003f0c000 */
[----:B------:R-:W-:Y:S05]  /*0660*/  @P0 BRA `(.L_x_41) ;  /* 0x00000000005c0947 */ /* 0x000fea0003800000 */
[----:B------:R-:W-:Y:S01]  /*0670*/  FMUL R6, R7, 0.5 ;  /* 0x3f00000007067820 */ /* 0x000fe20000400000 */
[----:B------:R-:W-:Y:S05]  /*0680*/  BSSY.RECONVERGENT B1, `(.L_x_42) ;  /* 0x0000013000017945 */ /* 0x000fea0003800200 */
[----:B------:R-:W0:Y:S02]  /*0690*/  FRND.TRUNC R6, R6 ;  /* 0x0000000600067307 */ /* 0x000e24000020d000 */
[----:B0-----:R-:W-:-:S05]  /*06a0*/  FFMA R9, R6, -2, R7 ;  /* 0xc000000006097823 */ /* 0x001fca0000000007 */
        /* <DEDUP_REMOVED lines=16> */
.L_x_43:
[----:B------:R-:W-:Y:S05]  /*07b0*/  BSYNC.RECONVERGENT B1 ;  /* 0x0000000000017941 */ /* 0x000fea0003800200 */
.L_x_42:
[----:B------:R-:W-:Y:S01]  /*07c0*/  FFMA R7, R6, -2, R7 ;  /* 0xc000000006077823 */ /* 0x000fe20000000007 */
[----:B------:R-:W-:Y:S06]  /*07d0*/  BRA `(.L_x_40) ;  /* 0x0000000000647947 */ /* 0x000fec0003800000 */
.L_x_41:
[C---:B------:R-:W-:Y:S01]  /*07e0*/  LOP3.LUT R6, R7.reuse, 0xff800000, RZ, 0xc0, !PT ;  /* 0xff80000007067812 */ /* 0x040fe200078ec0ff */
[----:B------:R-:W-:Y:S01]  /*07f0*/  IMAD.MOV.U32 R11, RZ, RZ, 0x7fffffff ;  /* 0x7fffffffff0b7424 */ /* 0x000fe200078e00ff */
[C---:B------:R-:W-:Y:S01]  /*0800*/  ISETP.GT.U32.AND P0, PT, R7.reuse, 0x7f7fffff, PT ;  /* 0x7f7fffff0700780c */ /* 0x040fe20003f04070 */
[----:B------:R-:W-:Y:S01]  /*0810*/  BSSY.RECONVERGENT B1, `(.L_x_44) ;  /* 0x0000013000017945 */ /* 0x000fe20003800200 */
[----:B------:R-:W-:Y:S02]  /*0820*/  IADD3 R8, PT, PT, R6, -0x40000000, RZ ;  /* 0xc000000006087810 */ /* 0x000fe40007ffe0ff */
[----:B------:R-:W-:Y:S02]  /*0830*/  LOP3.LUT R6, R7, 0x7fffff, RZ, 0xc0, !PT ;  /* 0x007fffff07067812 */ /* 0x000fe400078ec0ff */
[----:B------:R-:W-:Y:S02]  /*0840*/  ISETP.NE.AND P1, PT, R8, RZ, PT ;  /* 0x000000ff0800720c */ /* 0x000fe40003f25270 */
[----:B------:R-:W-:-:S02]  /*0850*/  LOP3.LUT R6, R6, 0x3f800000, RZ, 0xfc, !PT ;  /* 0x3f80000006067812 */ /* 0x000fc400078efcff */
[----:B------:R-:W-:-:S09]  /*0860*/  FSEL R11, R11, 16777216, P0 ;  /* 0x4b8000000b0b7808 */ /* 0x000fd20000000000 */
[----:B------:R-:W-:Y:S05]  /*0870*/  @!P1 BRA `(.L_x_45) ;  /* 0x0000000000309947 */ /* 0x000fea0003800000 */
.L_x_46:
[----:B------:R-:W-:-:S04]  /*0880*/  VIMNMX.U32 R7, PT, PT, R8, 0xb800000, PT ;  /* 0x0b80000008077848 */ /* 0x000fc80003fe0000 */
[----:B------:R-:W-:Y:S01]  /*0890*/  IADD3 R6, PT, PT, R7, R6, RZ ;  /* 0x0000000607067210 */ /* 0x000fe20007ffe0ff */
[----:B------:R-:W-:-:S04]  /*08a0*/  IMAD.IADD R8, R8, 0x1, -R7 ;  /* 0x0000000108087824 */ /* 0x000fc800078e0a07 */
[----:B------:R-:W-:Y:S01]  /*08b0*/  FADD R9, R6, -R6 ;  /* 0x8000000606097221 */ /* 0x000fe20000000000 */
[----:B------:R-:W-:-:S03]  /*08c0*/  ISETP.NE.AND P1, PT, R8, RZ, PT ;  /* 0x000000ff0800720c */ /* 0x000fc60003f25270 */
[----:B------:R-:W-:-:S04]  /*08d0*/  FADD R9, R6, R9 ;  /* 0x0000000906097221 */ /* 0x000fc80000000000 */
[----:B------:R-:W-:-:S04]  /*08e0*/  FADD R10, R6, -R9 ;  /* 0x80000009060a7221 */ /* 0x000fc80000000000 */
[----:B------:R-:W-:-:S04]  /*08f0*/  FFMA.RZ R10, R10, 1, R9 ;  /* 0x3f8000000a0a7823 */ /* 0x000fc8000000c009 */
[----:B------:R-:W0:Y:S02]  /*0900*/  FRND.TRUNC R9, R10 ;  /* 0x0000000a00097307 */ /* 0x000e24000020d000 */
[----:B0-----:R-:W-:-:S05]  /*0910*/  FADD R6, R6, -R9 ;  /* 0x8000000906067221 */ /* 0x001fca0000000000 */
[----:B------:R-:W-:-:S13]  /*0920*/  ISETP.NE.AND P0, PT, R6, RZ, PT ;  /* 0x000000ff0600720c */ /* 0x000fda0003f05270 */
[----:B------:R-:W-:Y:S05]  /*0930*/  @P0 BRA P1, `(.L_x_46) ;  /* 0xfffffffc00d00947 */ /* 0x000fea000083ffff */
.L_x_45:
[----:B------:R-:W-:Y:S05]  /*0940*/  BSYNC.RECONVERGENT B1 ;  /* 0x0000000000017941 */ /* 0x000fea0003800200 */
.L_x_44:
[----:B------:R-:W-:-:S04]  /*0950*/  FMUL R6, R6, 1.1920928955078125e-07 ;  /* 0x3400000006067820 */ /* 0x000fc80000400000 */
[----:B------:R-:W-:-:S07]  /*0960*/  FMUL R7, R11, R6 ;  /* 0x000000060b077220 */ /* 0x000fce0000400000 */
.L_x_40:
[----:B------:R-:W-:Y:S05]  /*0970*/  BSYNC.RECONVERGENT B0 ;  /* 0x0000000000007941 */ /* 0x000fea0003800200 */
.L_x_39:
[----:B------:R-:W0:Y:S01]  /*0980*/  LDC R13, c[0x0][0x3a0] ;  /* 0x0000e800ff0d7b82 */ /* 0x000e220000000800 */
[C---:B------:R-:W-:Y:S01]  /*0990*/  FSETP.NAN.AND P0, PT, |R7|.reuse, |R7|, PT ;  /* 0x400000070700720b */ /* 0x040fe20003f08200 */
[----:B------:R-:W-:Y:S01]  /*09a0*/  BSSY.RECONVERGENT B0, `(.L_x_47) ;  /* 0x000001d000007945 */ /* 0x000fe20003800200 */
[----:B------:R-:W-:-:S04]  /*09b0*/  LOP3.LUT R0, R7, 0x80000000, R0, 0xb8, !PT ;  /* 0x8000000007007812 */ /* 0x000fc800078eb800 */
[----:B------:R-:W-:Y:S01]  /*09c0*/  FSEL R0, R7, R0, P0 ;  /* 0x0000000007007208 */ /* 0x000fe20000000000 */
[----:B------:R-:W1:Y:S01]  /*09d0*/  LDC R9, c[0x0][0x3a0] ;  /* 0x0000e800ff097b82 */ /* 0x000e620000000800 */
[----:B------:R-:W-:Y:S01]  /*09e0*/  FSETP.GEU.AND P0, PT, R3, 0.16666667163372039795, PT ;  /* 0x3e2aaaab0300780b */ /* 0x000fe20003f0e000 */
[----:B------:R-:W-:Y:S02]  /*09f0*/  HFMA2 R7, -RZ, RZ, 0, 0 ;  /* 0x00000000ff077431 */ /* 0x000fe400000001ff */
[----:B------:R-:W-:-:S04]  /*0a00*/  FADD R0, R0, -1 ;  /* 0xbf80000000007421 */ /* 0x000fc80000000000 */
[----:B------:R-:W-:-:S04]  /*0a10*/  FADD R0, -|R0|, 1 ;  /* 0x3f80000000007421 */ /* 0x000fc80000000300 */
[----:B0-----:R-:W-:-:S05]  /*0a20*/  FMUL R0, R0, R13 ;  /* 0x0000000d00007220 */ /* 0x001fca0000400000 */
[----:B------:R-:W-:Y:S01]  /*0a30*/  MOV R8, R0 ;  /* 0x0000000000087202 */ /* 0x000fe20000000f00 */
[----:B-1----:R-:W-:Y:S01]  /*0a40*/  IMAD.MOV.U32 R6, RZ, RZ, R9 ;  /* 0x000000ffff067224 */ /* 0x002fe200078e0009 */
[----:B------:R-:W-:Y:S06]  /*0a50*/  @!P0 BRA `(.L_x_48) ;  /* 0x0000000000448947 */ /* 0x000fec0003800000 */
[----:B------:R-:W-:Y:S01]  /*0a60*/  FSETP.GEU.AND P0, PT, R3, 0.3333333432674407959, PT ;  /* 0x3eaaaaab0300780b */ /* 0x000fe20003f0e000 */
[----:B------:R-:W-:Y:S01]  /*0a70*/  IMAD.MOV.U32 R6, RZ, RZ, R0 ;  /* 0x000000ffff067224 */ /* 0x000fe200078e0000 */
[----:B------:R-:W-:-:S11]  /*0a80*/  MOV R8, R9 ;  /* 0x0000000900087202 */ /* 0x000fd60000000f00 */
[----:B------:R-:W-:Y:S05]  /*0a90*/  @!P0 BRA `(.L_x_48) ;  /* 0x0000000000348947 */ /* 0x000fea0003800000 */
[----:B------:R-:W-:Y:S01]  /*0aa0*/  FSETP.GEU.AND P0, PT, R3, 0.5, PT ;  /* 0x3f0000000300780b */ /* 0x000fe20003f0e000 */
[----:B------:R-:W-:Y:S01]  /*0ab0*/  IMAD.MOV.U32 R6, RZ, RZ, RZ ;  /* 0x000000ffff067224 */ /* 0x000fe200078e00ff */
[----:B------:R-:W-:Y:S01]  /*0ac0*/  MOV R8, R9 ;  /* 0x0000000900087202 */ /* 0x000fe20000000f00 */
[----:B------:R-:W-:-:S10]  /*0ad0*/  IMAD.MOV.U32 R7, RZ, RZ, R0 ;  /* 0x000000ffff077224 */ /* 0x000fd400078e0000 */
[----:B------:R-:W-:Y:S05]  /*0ae0*/  @!P0 BRA `(.L_x_48) ;  /* 0x0000000000208947 */ /* 0x000fea0003800000 */
[----:B------:R-:W-:Y:S01]  /*0af0*/  FSETP.GEU.AND P0, PT, R3, 0.6666666865348815918, PT ;  /* 0x3f2aaaab0300780b */ /* 0x000fe20003f0e000 */
[----:B------:R-:W-:Y:S01]  /*0b00*/  IMAD.MOV.U32 R6, RZ, RZ, RZ ;  /* 0x000000ffff067224 */ /* 0x000fe200078e00ff */
[----:B------:R-:W-:Y:S02]  /*0b10*/  MOV R8, R0 ;  /* 0x0000000000087202 */ /* 0x000fe40000000f00 */
[----:B------:R-:W-:-:S09]  /*0b20*/  MOV R7, R9 ;  /* 0x0000000900077202 */ /* 0x000fd20000000f00 */
[----:B------:R-:W-:Y:S02]  /*0b30*/  @P0 FSETP.GEU.AND P1, PT, R3, 0.8333333134651184082, PT ;  /* 0x3f5555550300080b */ /* 0x000fe40003f2e000 */
[----:B------:R-:W-:Y:S02]  /*0b40*/  @P0 MOV R8, RZ ;  /* 0x000000ff00080202 */ /* 0x000fe40000000f00 */
[CC--:B------:R-:W-:Y:S02]  /*0b50*/  @P0 FSEL R6, R0.reuse, R13.reuse, !P1 ;  /* 0x0000000d00060208 */ /* 0x0c0fe40004800000 */
[----:B------:R-:W-:-:S07]  /*0b60*/  @P0 FSEL R7, R0, R13, P1 ;  /* 0x0000000d00070208 */ /* 0x000fce0000800000 */
.L_x_48:
[----:B------:R-:W-:Y:S05]  /*0b70*/  BSYNC.RECONVERGENT B0 ;  /* 0x0000000000007941 */ /* 0x000fea0003800200 */
.L_x_47:
[----:B------:R-:W0:Y:S01]  /*0b80*/  LDC R14, c[0x0][0x398] ;  /* 0x0000e600ff0e7b82 */ /* 0x000e220000000800 */
[----:B------:R-:W-:Y:S01]  /*0b90*/  IMAD.MOV.U32 R12, RZ, RZ, 0x3f000000 ;  /* 0x3f000000ff0c7424 */ /* 0x000fe200078e00ff */
[----:B------:R-:W-:Y:S01]  /*0ba0*/  BSSY.RECONVERGENT B0, `(.L_x_49) ;  /* 0x0000014000007945 */ /* 0x000fe20003800200 */
[----:B0-----:R-:W-:-:S04]  /*0bb0*/  FADD R0, -R14, 1 ;  /* 0x3f8000000e007421 */ /* 0x001fc80000000100 */
[----:B------:R-:W-:Y:S01]  /*0bc0*/  FADD R9, R0, 0.0010000000474974513054 ;  /* 0x3a83126f00097421 */ /* 0x000fe20000000000 */
[----:B------:R-:W-:-:S03]  /*0bd0*/  FADD R0, R5, -R14 ;  /* 0x8000000e05007221 */ /* 0x000fc60000000000 */
[----:B------:R-:W0:Y:S08]  /*0be0*/  MUFU.RCP R10, R9 ;  /* 0x00000009000a7308 */ /* 0x000e300000001000 */
[----:B------:R-:W1:Y:S01]  /*0bf0*/  FCHK P0, R0, R9 ;  /* 0x0000000900007302 */ /* 0x000e620000000000 */
[----:B0-----:R-:W-:-:S04]  /*0c00*/  FFMA R3, -R9, R10, 1 ;  /* 0x3f80000009037423 */ /* 0x001fc8000000010a */
[----:B------:R-:W-:Y:S01]  /*0c10*/  FFMA R11, R10, R3, R10 ;  /* 0x000000030a0b7223 */ /* 0x000fe2000000000a */
[----:B------:R-:W-:-:S03]  /*0c20*/  FFMA R3, -R13, R12, 0.5 ;  /* 0x3f0000000d037423 */ /* 0x000fc6000000010c */
[----:B------:R-:W-:Y:S01]  /*0c30*/  FFMA R10, R0, R11, RZ ;  /* 0x0000000b000a7223 */ /* 0x000fe200000000ff */
[C---:B------:R-:W-:Y:S01]  /*0c40*/  FADD R5, R3.reuse, R8 ;  /* 0x0000000803057221 */ /* 0x040fe20000000000 */
[----:B------:R-:W-:Y:S02]  /*0c50*/  HFMA2 R8, -RZ, RZ, 1.875, 0 ;  /* 0x3f800000ff087431 */ /* 0x000fe400000001ff */
[----:B------:R-:W-:Y:S01]  /*0c60*/  FADD R6, R3, R6 ;  /* 0x0000000603067221 */ /* 0x000fe20000000000 */
[----:B------:R-:W-:Y:S01]  /*0c70*/  FFMA R12, -R9, R10, R0 ;  /* 0x0000000a090c7223 */ /* 0x000fe20000000100 */
[----:B------:R-:W-:-:S03]  /*0c80*/  FADD R7, R3, R7 ;  /* 0x0000000703077221 */ /* 0x000fc60000000000 */
[----:B------:R-:W-:Y:S01]  /*0c90*/  FFMA R3, R11, R12, R10 ;  /* 0x0000000c0b037223 */ /* 0x000fe2000000000a */
[----:B-1----:R-:W-:Y:S06]  /*0ca0*/  @!P0 BRA `(.L_x_50) ;  /* 0x00000000000c8947 */ /* 0x002fec0003800000 */
[----:B------:R-:W-:Y:S02]  /*0cb0*/  MOV R3, R9 ;  /* 0x0000000900037202 */ /* 0x000fe40000000f00 */
[----:B------:R-:W-:-:S07]  /*0cc0*/  MOV R10, 0xce0 ;  /* 0x00000ce0000a7802 */ /* 0x000fce0000000f00 */
[----:B-----5:R-:W-:Y:S05]  /*0cd0*/  CALL.REL.NOINC `($__internal_1_$__cuda_sm3x_div_rn_noftz_f32_slowpath) ;  /* 0x0000000400687944 */ /* 0x020fea0003c00000 */
.L_x_50:
[----:B------:R-:W-:Y:S05]  /*0ce0*/  BSYNC.RECONVERGENT B0 ;  /* 0x0000000000007941 */ /* 0x000fea0003800200 */
.L_x_49:
[----:B------:R-:W-:Y:S01]  /*0cf0*/  FSETP.NEU.AND P0, PT, R3, 1, PT ;  /* 0x3f8000000300780b */ /* 0x000fe20003f0d000 */
[----:B------:R-:W-:-:S12]  /*0d00*/  BSSY.RECONVERGENT B0, `(.L_x_51) ;  /* 0x0000046000007945 */ /* 0x000fd80003800200 */
[----:B------:R-:W-:Y:S05]  /*0d10*/  @!P0 BRA `(.L_x_52) ;  /* 0x0000000400108947 */ /* 0x000fea0003800000 */
[----:B------:R-:W-:-:S13]  /*0d20*/  FSETP.NAN.AND P0, PT, |R3|, |R3|, PT ;  /* 0x400000030300720b */ /* 0x000fda0003f08200 */
[----:B------:R-:W-:Y:S01]  /*0d30*/  @P0 FADD R8, R3, 0.69999998807907104492 ;  /* 0x3f33333303080421 */ /* 0x000fe20000000000 */
[----:B------:R-:W-:Y:S06]  /*0d40*/  @P0 BRA `(.L_x_52) ;  /* 0x0000000400040947 */ /* 0x000fec0003800000 */
[----:B------:R-:W-:-:S04]  /*0d50*/  FSETP.NEU.AND P0, PT, |R3|, +INF , PT ;  /* 0x7f8000000300780b */ /* 0x000fc80003f0d200 */
[----:B------:R-:W-:-:S13]  /*0d60*/  FSETP.NEU.AND P0, PT, R3, RZ, P0 ;  /* 0x000000ff0300720b */ /* 0x000fda000070d000 */
[----:B------:R-:W-:-:S05]  /*0d70*/  @!P0 FADD R8, R3, R3 ;  /* 0x0000000303088221 */ /* 0x000fca0000000000 */
[----:B------:R-:W-:Y:S01]  /*0d80*/  @!P0 LOP3.LUT R8, R8, 0x7fffffff, RZ, 0xc0, !PT ;  /* 0x7fffffff08088812 */ /* 0x000fe200078ec0ff */
[----:B------:R-:W-:Y:S06]  /*0d90*/  @!P0 BRA `(.L_x_52) ;  /* 0x0000000000f08947 */ /* 0x000fec0003800000 */
[C---:B------:R-:W-:Y:S01]  /*0da0*/  FMUL R0, |R3|.reuse, 16777216 ;  /* 0x4b80000003007820 */ /* 0x040fe20000400200 */
[C---:B------:R-:W-:Y:S02]  /*0db0*/  FSETP.GEU.AND P0, PT, |R3|.reuse, 1.175494350822287508e-38, PT ;  /* 0x008000000300780b */ /* 0x040fe40003f0e200 */
[----:B------:R-:W-:Y:S02]  /*0dc0*/  MOV R14, 0x3a2c32e4 ;  /* 0x3a2c32e4000e7802 */ /* 0x000fe40000000f00 */
[----:B------:R-:W-:Y:S02]  /*0dd0*/  FSEL R0, R0, |R3|, !P0 ;  /* 0x4000000300007208 */ /* 0x000fe40004000000 */
[----:B------:R-:W-:-:S03]  /*0de0*/  FSETP.GEU.AND P2, PT, R3, RZ, PT ;  /* 0x000000ff0300720b */ /* 0x000fc60003f4e000 */
[----:B------:R-:W-:-:S05]  /*0df0*/  VIADD R8, R0, 0xc0cafb0d ;  /* 0xc0cafb0d00087836 */ /* 0x000fca0000000000 */
[----:B------:R-:W-:-:S04]  /*0e00*/  LOP3.LUT R9, R8, 0xff800000, RZ, 0xc0, !PT ;  /* 0xff80000008097812 */ /* 0x000fc800078ec0ff */
[-C--:B------:R-:W-:Y:S02]  /*0e10*/  IADD3 R0, PT, PT, R0, -R9.reuse, RZ ;  /* 0x8000000900007210 */ /* 0x080fe40007ffe0ff */
[----:B------:R-:W-:-:S03]  /*0e20*/  I2FP.F32.S32 R9, R9 ;  /* 0x0000000900097245 */ /* 0x000fc60000201400 */
[C---:B------:R-:W-:Y:S01]  /*0e30*/  FADD R10, R0.reuse, 1 ;  /* 0x3f800000000a7421 */ /* 0x040fe20000000000 */
[----:B------:R-:W-:Y:S01]  /*0e40*/  FADD R8, R0, -1 ;  /* 0xbf80000000087421 */ /* 0x000fe20000000000 */
[----:B------:R-:W-:-:S03]  /*0e50*/  FSEL R0, RZ, -24, P0 ;  /* 0xc1c00000ff007808 */ /* 0x000fc60000000000 */
[----:B------:R-:W-:Y:S01]  /*0e60*/  FADD R11, R8, R8 ;  /* 0x00000008080b7221 */ /* 0x000fe20000000000 */
[----:B------:R-:W0:Y:S01]  /*0e70*/  MUFU.RCP R10, R10 ;  /* 0x0000000a000a7308 */ /* 0x000e220000001000 */
[----:B------:R-:W-:Y:S02]  /*0e80*/  FFMA R9, R9, 1.1920928955078125e-07, R0 ;  /* 0x3400000009097823 */ /* 0x000fe40000000000 */
[----:B0-----:R-:W-:-:S04]  /*0e90*/  FMUL R12, R10, R11 ;  /* 0x0000000b0a0c7220 */ /* 0x001fc80000400000 */
[----:B------:R-:W-:Y:S01]  /*0ea0*/  FADD R13, R8, -R12 ;  /* 0x8000000c080d7221 */ /* 0x000fe20000000000 */
[C---:B------:R-:W-:Y:S01]  /*0eb0*/  FMUL R11, R12.reuse, R12 ;  /* 0x0000000c0c0b7220 */ /* 0x040fe20000400000 */
[----:B------:R-:W-:Y:S02]  /*0ec0*/  FFMA R0, R12, 1.4426950216293334961, R9 ;  /* 0x3fb8aa3b0c007823 */ /* 0x000fe40000000009 */
[----:B------:R-:W-:Y:S01]  /*0ed0*/  FADD R13, R13, R13 ;  /* 0x0000000d0d0d7221 */ /* 0x000fe20000000000 */
[----:B------:R-:W-:Y:S01]  /*0ee0*/  FFMA R14, R11, R14, 0.0032181653659790754318 ;  /* 0x3b52e7db0b0e7423 */ /* 0x000fe2000000000e */
[----:B------:R-:W-:Y:S02]  /*0ef0*/  FADD R9, R9, -R0 ;  /* 0x8000000009097221 */ /* 0x000fe40000000000 */
[----:B------:R-:W-:Y:S01]  /*0f00*/  FFMA R13, R8, -R12, R13 ;  /* 0x8000000c080d7223 */ /* 0x000fe2000000000d */
[----:B------:R-:W-:Y:S01]  /*0f10*/  FFMA R14, R11, R14, 0.018033718690276145935 ;  /* 0x3c93bb730b0e7423 */ /* 0x000fe2000000000e */
[----:B------:R-:W-:-:S02]  /*0f20*/  FFMA R8, R12, 1.4426950216293334961, R9 ;  /* 0x3fb8aa3b0c087823 */ /* 0x000fc40000000009 */
[----:B------:R-:W-:Y:S01]  /*0f30*/  FMUL R13, R10, R13 ;  /* 0x0000000d0a0d7220 */ /* 0x000fe20000400000 */
[----:B------:R-:W-:-:S03]  /*0f40*/  FFMA R14, R11, R14, 0.12022458761930465698 ;  /* 0x3df6384f0b0e7423 */ /* 0x000fc6000000000e */
[----:B------:R-:W-:Y:S01]  /*0f50*/  FFMA R9, R13, 1.4426950216293334961, R8 ;  /* 0x3fb8aa3b0d097823 */ /* 0x000fe20000000008 */
[----:B------:R-:W-:-:S03]  /*0f60*/  FMUL R11, R11, R14 ;  /* 0x0000000e0b0b7220 */ /* 0x000fc60000400000 */
[----:B------:R-:W-:Y:S01]  /*0f70*/  FFMA R10, R12, 1.9251366722983220825e-08, R9 ;  /* 0x32a55e340c0a7823 */ /* 0x000fe20000000009 */
[----:B------:R-:W-:-:S04]  /*0f80*/  FMUL R8, R11, 3 ;  /* 0x404000000b087820 */ /* 0x000fc80000400000 */
[----:B------:R-:W-:-:S04]  /*0f90*/  FFMA R8, R13, R8, R10 ;  /* 0x000000080d087223 */ /* 0x000fc8000000000a */
[----:B------:R-:W-:-:S04]  /*0fa0*/  FFMA R11, R12, R11, R8 ;  /* 0x0000000b0c0b7223 */ /* 0x000fc80000000008 */
[----:B------:R-:W-:-:S04]  /*0fb0*/  FADD R9, R0, R11 ;  /* 0x0000000b00097221 */ /* 0x000fc80000000000 */
[----:B------:R-:W-:Y:S01]  /*0fc0*/  FMUL R8, R9, 0.69999998807907104492 ;  /* 0x3f33333309087820 */ /* 0x000fe20000400000 */
[----:B------:R-:W-:-:S03]  /*0fd0*/  FADD R0, -R0, R9 ;  /* 0x0000000900007221 */ /* 0x000fc60000000100 */
[----:B------:R-:W0:Y:S01]  /*0fe0*/  FRND R13, R8 ;  /* 0x00000008000d7307 */ /* 0x000e220000201000 */
[----:B------:R-:W-:Y:S01]  /*0ff0*/  FADD R0, R11, -R0 ;  /* 0x800000000b007221 */ /* 0x000fe20000000000 */
[----:B------:R-:W-:Y:S01]  /*1000*/  FFMA R9, R9, 0.69999998807907104492, -R8 ;  /* 0x3f33333309097823 */ /* 0x000fe20000000808 */
[----:B------:R-:W-:Y:S01]  /*1010*/  IMAD.MOV.U32 R11, RZ, RZ, 0x391fcb8e ;  /* 0x391fcb8eff0b7424 */ /* 0x000fe200078e00ff */
[----:B------:R-:W-:Y:S02]  /*1020*/  FSETP.GT.AND P0, PT, |R8|, 152, PT ;  /* 0x431800000800780b */ /* 0x000fe40003f04200 */
[----:B------:R-:W-:Y:S02]  /*1030*/  FFMA R9, R0, 0.69999998807907104492, R9 ;  /* 0x3f33333300097823 */ /* 0x000fe40000000009 */
[----:B------:R-:W1:Y:S01]  /*1040*/  F2I.NTZ R10, R8 ;  /* 0x00000008000a7305 */ /* 0x000e620000203100 */
[----:B0-----:R-:W-:Y:S01]  /*1050*/  FADD R0, R8, -R13 ;  /* 0x8000000d08007221 */ /* 0x001fe20000000000 */
[----:B------:R-:W-:-:S03]  /*1060*/  FSETP.GT.AND P1, PT, R13, RZ, PT ;  /* 0x000000ff0d00720b */ /* 0x000fc60003f24000 */
[----:B------:R-:W-:-:S04]  /*1070*/  FADD R0, R0, R9 ;  /* 0x0000000900007221 */ /* 0x000fc80000000000 */
[----:B------:R-:W-:-:S04]  /*1080*/  FFMA R9, R0, R11, 0.0013391353422775864601 ;  /* 0x3aaf85ed00097423 */ /* 0x000fc8000000000b */
[----:B------:R-:W-:-:S04]  /*1090*/  FFMA R9, R0, R9, 0.0096188392490148544312 ;  /* 0x3c1d985600097423 */ /* 0x000fc80000000009 */
[----:B------:R-:W-:-:S04]  /*10a0*/  FFMA R9, R0, R9, 0.055503588169813156128 ;  /* 0x3d6357bb00097423 */ /* 0x000fc80000000009 */
[----:B------:R-:W-:Y:S01]  /*10b0*/  FFMA R11, R0, R9, 0.24022644758224487305 ;  /* 0x3e75fdec000b7423 */ /* 0x000fe20000000009 */
[----:B------:R-:W-:Y:S02]  /*10c0*/  SEL R9, RZ, 0x83000000, P1 ;  /* 0x83000000ff097807 */ /* 0x000fe40000800000 */
[----:B------:R-:W-:Y:S01]  /*10d0*/  FSETP.GEU.AND P1, PT, R8, RZ, PT ;  /* 0x000000ff0800720b */ /* 0x000fe20003f2e000 */
[----:B------:R-:W-:Y:S01]  /*10e0*/  FFMA R11, R0, R11, 0.69314718246459960938 ;  /* 0x3f317218000b7423 */ /* 0x000fe2000000000b */
[----:B------:R-:W-:Y:S02]  /*10f0*/  IADD3 R3, PT, PT, R9, 0x7f000000, RZ ;  /* 0x7f00000009037810 */ /* 0x000fe40007ffe0ff */
[----:B-1----:R-:W-:Y:S01]  /*1100*/  LEA R10, R10, -R9, 0x17 ;  /* 0x800000090a0a7211 */ /* 0x002fe200078eb8ff */
[----:B------:R-:W-:Y:S01]  /*1110*/  FFMA R0, R0, R11, 1 ;  /* 0x3f80000000007423 */ /* 0x000fe2000000000b */
[----:B------:R-:W-:-:S03]  /*1120*/  FSEL R8, RZ, +INF , !P1 ;  /* 0x7f800000ff087808 */ /* 0x000fc60004800000 */
[----:B------:R-:W-:-:S04]  /*1130*/  FMUL R3, R3, R0 ;  /* 0x0000000003037220 */ /* 0x000fc80000400000 */
[----:B------:R-:W-:Y:S01]  /*1140*/  @!P0 FMUL R8, R10, R3 ;  /* 0x000000030a088220 */ /* 0x000fe20000400000 */
[----:B------:R-:W-:-:S07]  /*1150*/  @!P2 IMAD.MOV.U32 R8, RZ, RZ, 0x7fffffff ;  /* 0x7fffffffff08a424 */ /* 0x000fce00078e00ff */
.L_x_52:
[----:B------:R-:W-:Y:S05]  /*1160*/  BSYNC.RECONVERGENT B0 ;  /* 0x0000000000007941 */ /* 0x000fea0003800200 */
.L_x_51:
[----:B------:R-:W0:Y:S01]  /*1170*/  LDC.64 R10, c[0x0][0x388] ;  /* 0x0000e200ff0a7b82 */ /* 0x000e220000000a00 */
[-C--:B------:R-:W-:Y:S01]  /*1180*/  FMUL R9, R6, R8.reuse ;  /* 0x0000000806097220 */ /* 0x080fe20000400000 */
[-C--:B------:R-:W-:Y:S01]  /*1190*/  FMUL R5, R5, R8.reuse ;  /* 0x0000000805057220 */ /* 0x080fe20000400000 */
[----:B------:R-:W-:Y:S01]  /*11a0*/  FMUL R7, R7, R8 ;  /* 0x0000000807077220 */ /* 0x000fe20000400000 */
[----:B0-----:R-:W-:-:S05]  /*11b0*/  IMAD.WIDE R2, R2, 0x4, R10 ;  /* 0x0000000402027825 */ /* 0x001fca00078e020a */
[----:B------:R-:W-:Y:S04]  /*11c0*/  STG.E desc[UR4][R2.64], R9 ;  /* 0x0000000902007986 */ /* 0x000fe8000c101904 */
[----:B------:R-:W-:Y:S04]  /*11d0*/  STG.E desc[UR4][R2.64+0x4], R5 ;  /* 0x0000040502007986 */ /* 0x000fe8000c101904 */
[----:B------:R-:W-:Y:S04]  /*11e0*/  STG.E desc[UR4][R2.64+0x8], R7 ;  /* 0x0000080702007986 */ /* 0x000fe8000c101904 */
[----:B-----5:R-:W-:Y:S01]  /*11f0*/  STG.E desc[UR4][R2.64+0xc], R4 ;  /* 0x00000c0402007986 */ /* 0x020fe2000c101904 */
[----:B------:R-:W-:Y:S05]  /*1200*/  EXIT ;  /* 0x000000000000794d */ /* 0x000fea0003800000 */
.L_x_32:
[----:B------:R-:W0:Y:S02]  /*1210*/  LDC.64 R6, c[0x0][0x388] ;  /* 0x0000e200ff067b82 */ /* 0x000e240000000a00 */
[----:B0-----:R-:W-:-:S05]  /*1220*/  IMAD.WIDE R6, R2, 0x4, R6 ;  /* 0x0000000402067825 */ /* 0x001fca00078e0206 */
[----:B-----5:R-:W-:Y:S04]  /*1230*/  STG.E desc[UR4][R6.64+0xc], R4 ;  /* 0x00000c0406007986 */ /* 0x020fe8000c101904 */
[----:B------:R-:W-:Y:S04]  /*1240*/  STG.E desc[UR4][R6.64], RZ ;  /* 0x000000ff06007986 */ /* 0x000fe8000c101904 */
[----:B------:R-:W-:Y:S04]  /*1250*/  STG.E desc[UR4][R6.64+0x4], RZ ;  /* 0x000004ff06007986 */ /* 0x000fe8000c101904 */
[----:B------:R-:W-:Y:S01]  /*1260*/  STG.E desc[UR4][R6.64+0x8], RZ ;  /* 0x000008ff06007986 */ /* 0x000fe2000c101904 */
[----:B------:R-:W-:Y:S05]  /*1270*/  EXIT ;  /* 0x000000000000794d */ /* 0x000fea0003800000 */
        .weak           $__internal_1_$__cuda_sm3x_div_rn_noftz_f32_slowpath
        .type           $__internal_1_$__cuda_sm3x_div_rn_noftz_f32_slowpath,@function
        .size           $__internal_1_$__cuda_sm3x_div_rn_noftz_f32_slowpath,(.L_x_66 - $__internal_1_$__cuda_sm3x_div_rn_noftz_f32_slowpath)
$__internal_1_$__cuda_sm3x_div_rn_noftz_f32_slowpath:
        /* <DEDUP_REMOVED lines=34> */
.L_x_54:
[----:B------:R-:W-:Y:S01]  /*14a0*/  LEA R12, R11, 0xc0800000, 0x17 ;  /* 0xc08000000b0c7811 */ /* 0x000fe200078eb8ff */
[----:B------:R-:W-:Y:S03]  /*14b0*/  BSSY.RECONVERGENT B2, `(.L_x_59) ;  /* 0x0000036000027945 */ /* 0x000fe60003800200 */
[----:B------:R-:W-:Y:S02]  /*14c0*/  IADD3 R12, PT, PT, -R12, R3, RZ ;  /* 0x000000030c0c7210 */ /* 0x000fe40007ffe1ff */
[----:B------:R-:W-:Y:S02]  /*14d0*/  IADD3 R3, PT, PT, R14, -0x7f, RZ ;  /* 0xffffff810e037810 */ /* 0x000fe40007ffe0ff */
[----:B------:R0:W1:Y:S01]  /*14e0*/  MUFU.RCP R13, R12 ;  /* 0x0000000c000d7308 */ /* 0x0000620000001000 */
[----:B------:R-:W-:Y:S02]  /*14f0*/  FADD.FTZ R15, -R12, -RZ ;  /* 0x800000ff0c0f7221 */ /* 0x000fe40000010100 */
[C---:B------:R-:W-:Y:S01]  /*1500*/  IMAD R0, R3.reuse, -0x800000, R0 ;  /* 0xff80000003007824 */ /* 0x040fe200078e0200 */
[----:B0-----:R-:W-:-:S05]  /*1510*/  IADD3 R12, PT, PT, R3, 0x7f, -R11 ;  /* 0x0000007f030c7810 */ /* 0x001fca0007ffe80b */
[----:B------:R-:W-:Y:S02]  /*1520*/  IMAD.IADD R12, R12, 0x1, R9 ;  /* 0x000000010c0c7824 */ /* 0x000fe400078e0209 */
[----:B-1----:R-:W-:-:S04]  /*1530*/  FFMA R14, R13, R15, 1 ;  /* 0x3f8000000d0e7423 */ /* 0x002fc8000000000f */
        /* <DEDUP_REMOVED lines=20> */
[CCC-:B------:R-:W-:Y:S01]  /*1680*/  FFMA.RM R12, R16.reuse, R14.reuse, R13.reuse ;  /* 0x0000000e100c7223 */ /* 0x1c0fe2000000400d */
[C---:B------:R-:W-:Y:S02]  /*1690*/  ISETP.NE.AND P2, PT, R11.reuse, RZ, PT ;  /* 0x000000ff0b00720c */ /* 0x040fe40003f45270 */
[----:B------:R-:W-:Y:S02]  /*16a0*/  ISETP.NE.AND P1, PT, R11, RZ, PT ;  /* 0x000000ff0b00720c */ /* 0x000fe40003f25270 */
[----:B------:R-:W-:Y:S01]  /*16b0*/  LOP3.LUT R9, R3, 0x7fffff, RZ, 0xc0, !PT ;  /* 0x007fffff03097812 */ /* 0x000fe200078ec0ff */
[----:B------:R-:W-:Y:S01]  /*16c0*/  FFMA.RP R3, R16, R14, R13 ;  /* 0x0000000e10037223 */ /* 0x000fe2000000800d */
[C---:B------:R-:W-:Y:S01]  /*16d0*/  VIADD R14, R11.reuse, 0x20 ;  /* 0x000000200b0e7836 */ /* 0x040fe20000000000 */
[----:B------:R-:W-:Y:S02]  /*16e0*/  IADD3 R11, PT, PT, -R11, RZ, RZ ;  /* 0x000000ff0b0b7210 */ /* 0x000fe40007ffe1ff */
[----:B------:R-:W-:-:S02]  /*16f0*/  LOP3.LUT R9, R9, 0x800000, RZ, 0xfc, !PT ;  /* 0x0080000009097812 */ /* 0x000fc400078efcff */
[----:B------:R-:W-:Y:S02]  /*1700*/  FSETP.NEU.FTZ.AND P0, PT, R3, R12, PT ;  /* 0x0000000c0300720b */ /* 0x000fe40003f1d000 */
[----:B------:R-:W-:Y:S02]  /*1710*/  SHF.L.U32 R14, R9, R14, RZ ;  /* 0x0000000e090e7219 */ /* 0x000fe400000006ff */
[----:B------:R-:W-:Y:S02]  /*1720*/  SEL R12, R11, RZ, P2 ;  /* 0x000000ff0b0c7207 */ /* 0x000fe40001000000 */
[----:B------:R-:W-:Y:S02]  /*1730*/  ISETP.NE.AND P1, PT, R14, RZ, P1 ;  /* 0x000000ff0e00720c */ /* 0x000fe40000f25270 */
[----:B------:R-:W-:Y:S02]  /*1740*/  SHF.R.U32.HI R12, RZ, R12, R9 ;  /* 0x0000000cff0c7219 */ /* 0x000fe40000011609 */
[----:B------:R-:W-:-:S02]  /*1750*/  PLOP3.LUT P0, PT, P0, P1, PT, 0xf8, 0x8f ;  /* 0x00000000008f781c */ /* 0x000fc40000703f70 */
[----:B------:R-:W-:Y:S02]  /*1760*/  SHF.R.U32.HI R14, RZ, 0x1, R12 ;  /* 0x00000001ff0e7819 */ /* 0x000fe4000001160c */
[----:B------:R-:W-:-:S04]  /*1770*/  SEL R3, RZ, 0x1, !P0 ;  /* 0x00000001ff037807 */ /* 0x000fc80004000000 */
[----:B------:R-:W-:-:S04]  /*1780*/  LOP3.LUT R3, R3, 0x1, R14, 0xf8, !PT ;  /* 0x0000000103037812 */ /* 0x000fc800078ef80e */
[----:B------:R-:W-:-:S04]  /*1790*/  LOP3.LUT R3, R3, R12, RZ, 0xc0, !PT ;  /* 0x0000000c03037212 */ /* 0x000fc800078ec0ff */
[----:B------:R-:W-:-:S04]  /*17a0*/  IADD3 R3, PT, PT, R14, R3, RZ ;  /* 0x000000030e037210 */ /* 0x000fc80007ffe0ff */
[----:B------:R-:W-:Y:S01]  /*17b0*/  LOP3.LUT R0, R3, R0, RZ, 0xfc, !PT ;  /* 0x0000000003007212 */ /* 0x000fe200078efcff */
[----:B------:R-:W-:Y:S06]  /*17c0*/  BRA `(.L_x_62) ;  /* 0x0000000000107947 */ /* 0x000fec0003800000 */
.L_x_61:
[----:B------:R-:W-:-:S04]  /*17d0*/  LOP3.LUT R0, R0, 0x80000000, RZ, 0xc0, !PT ;  /* 0x8000000000007812 */ /* 0x000fc800078ec0ff */
[----:B------:R-:W-:Y:S01]  /*17e0*/  LOP3.LUT R0, R0, 0x7f800000, RZ, 0xfc, !PT ;  /* 0x7f80000000007812 */ /* 0x000fe200078efcff */
[----:B------:R-:W-:Y:S06]  /*17f0*/  BRA `(.L_x_62) ;  /* 0x0000000000047947 */ /* 0x000fec0003800000 */
.L_x_60:
[----:B------:R-:W-:-:S07]  /*1800*/  IMAD R0, R12, 0x800000, R0 ;  /* 0x008000000c007824 */ /* 0x000fce00078e0200 */
.L_x_62:
[----:B------:R-:W-:Y:S05]  /*1810*/  BSYNC.RECONVERGENT B2 ;  /* 0x0000000000027941 */ /* 0x000fea0003800200 */
.L_x_59:
[----:B------:R-:W-:Y:S05]  /*1820*/  BRA `(.L_x_63) ;  /* 0x0000000000207947 */ /* 0x000fea0003800000 */
.L_x_58:
[----:B------:R-:W-:-:S04]  /*1830*/  LOP3.LUT R0, R3, 0x80000000, R0, 0x48, !PT ;  /* 0x8000000003007812 */ /* 0x000fc800078e4800 */
[----:B------:R-:W-:Y:S01]  /*1840*/  LOP3.LUT R0, R0, 0x7f800000, RZ, 0xfc, !PT ;  /* 0x7f80000000007812 */ /* 0x000fe200078efcff */
[----:B------:R-:W-:Y:S06]  /*1850*/  BRA `(.L_x_63) ;  /* 0x0000000000147947 */ /* 0x000fec0003800000 */
.L_x_57:
[----:B------:R-:W-:Y:S01]  /*1860*/  LOP3.LUT R0, R3, 0x80000000, R0, 0x48, !PT ;  /* 0x8000000003007812 */ /* 0x000fe200078e4800 */
[----:B------:R-:W-:Y:S06]  /*1870*/  BRA `(.L_x_63) ;  /* 0x00000000000c7947 */ /* 0x000fec0003800000 */
.L_x_56:
[----:B------:R-:W0:Y:S01]  /*1880*/  MUFU.RSQ R0, -QNAN ;  /* 0xffc0000000007908 */ /* 0x000e220000001400 */
[----:B------:R-:W-:Y:S05]  /*1890*/  BRA `(.L_x_63) ;  /* 0x0000000000047947 */ /* 0x000fea0003800000 */
.L_x_55:
[----:B------:R-:W-:-:S07]  /*18a0*/  FADD.FTZ R0, R0, R3 ;  /* 0x0000000300007221 */ /* 0x000fce0000010000 */
.L_x_63:
[----:B------:R-:W-:Y:S05]  /*18b0*/  BSYNC.RECONVERGENT B1 ;  /* 0x0000000000017941 */ /* 0x000fea0003800200 */
.L_x_53:
[----:B------:R-:W-:Y:S01]  /*18c0*/  HFMA2 R11, -RZ, RZ, 0, 0 ;  /* 0x00000000ff0b7431 */ /* 0x000fe200000001ff */
[----:B0-----:R-:W-:-:S03]  /*18d0*/  MOV R3, R0 ;  /* 0x0000000000037202 */ /* 0x001fc60000000f00 */
[----:B------:R-:W-:Y:S05]  /*18e0*/  RET.REL.NODEC R10 `(_Z23halation_extract_kernelPKfPfiifff) ;  /* 0xffffffe40ac47950 */ /* 0x000fea0003c3ffff */
.L_x_64:
        /* <DEDUP_REMOVED lines=9> */
.L_x_66:


//--------------------- .nv.shared.reserved.0     --------------------------
	.section	.nv.shared.reserved.0,"aw",@nobits
	.weak		__nv_reservedSMEM_offset_0_alias
	.size		__nv_reservedSMEM_offset_0_alias, 0, 64
	.other		__nv_reservedSMEM_offset_0_alias,@"STO_CUDA_RESERVED_SHARED STV_DEFAULT"
__nv_reservedSMEM_offset_0_alias:
	.zero		0
	.zero		64


//--------------------- .nv.constant0._Z21halation_blend_kernelPKfS0_Pfiif --------------------------
	.section	.nv.constant0._Z21halation_blend_kernelPKfS0_Pfiif,"a",@progbits
	.sectionflags	@""
	.align	4
.nv.constant0._Z21halation_blend_kernelPKfS0_Pfiif:
	.zero		932


//--------------------- .nv.constant0._Z20halation_blur_kernelPKfPfiifb --------------------------
	.section	.nv.constant0._Z20halation_blur_kernelPKfPfiifb,"a",@progbits
	.sectionflags	@""
	.align	4
.nv.constant0._Z20halation_blur_kernelPKfPfiifb:
	.zero		925


//--------------------- .nv.constant0._Z23halation_extract_kernelPKfPfiifff --------------------------
	.section	.nv.constant0._Z23halation_extract_kernelPKfPfiifff,"a",@progbits
	.sectionflags	@""
	.align	4
.nv.constant0._Z23halation_extract_kernelPKfPfiifff:
	.zero		932


//--------------------- SYMBOLS --------------------------

	.type		.nv.reservedSmem.offset0,@object
	.size		.nv.reservedSmem.offset0,0x4
